//
// Generated by NVIDIA NVVM Compiler
//
// Compiler Build ID: CL-36424714
// Cuda compilation tools, release 13.0, V13.0.88
// Based on NVVM 20.0.0
//

.version 9.0
.target sm_100
.address_size 64

	// .globl	_Z24activate_rect_fwd_kernelPKfjPf

.visible .entry _Z24activate_rect_fwd_kernelPKfjPf(
	.param .u64 .ptr .align 1 _Z24activate_rect_fwd_kernelPKfjPf_param_0,
	.param .u32 _Z24activate_rect_fwd_kernelPKfjPf_param_1,
	.param .u64 .ptr .align 1 _Z24activate_rect_fwd_kernelPKfjPf_param_2
)
{
	.reg .pred 	%p<3>;
	.reg .b32 	%r<6>;
	.reg .b32 	%f<4>;
	.reg .b64 	%rd<8>;

	ld.param.u64 	%rd1, [_Z24activate_rect_fwd_kernelPKfjPf_param_0];
	ld.param.u32 	%r2, [_Z24activate_rect_fwd_kernelPKfjPf_param_1];
	ld.param.u64 	%rd2, [_Z24activate_rect_fwd_kernelPKfjPf_param_2];
	mov.u32 	%r3, %tid.x;
	mov.u32 	%r4, %ctaid.x;
	mov.u32 	%r5, %ntid.x;
	mad.lo.s32 	%r1, %r4, %r5, %r3;
	setp.ge.u32 	%p1, %r1, %r2;
	@%p1 bra 	$L__BB0_2;
	cvta.to.global.u64 	%rd3, %rd1;
	cvta.to.global.u64 	%rd4, %rd2;
	mul.wide.u32 	%rd5, %r1, 4;
	add.s64 	%rd6, %rd3, %rd5;
	ld.global.f32 	%f1, [%rd6];
	setp.gt.f32 	%p2, %f1, 0f00000000;
	selp.f32 	%f2, 0f3F800000, 0f00000000, %p2;
	mul.f32 	%f3, %f1, %f2;
	add.s64 	%rd7, %rd4, %rd5;
	st.global.f32 	[%rd7], %f3;
$L__BB0_2:
	ret;

}
	// .globl	_Z24activate_rect_bwd_kernelPKfjS0_Pf
.visible .entry _Z24activate_rect_bwd_kernelPKfjS0_Pf(
	.param .u64 .ptr .align 1 _Z24activate_rect_bwd_kernelPKfjS0_Pf_param_0,
	.param .u32 _Z24activate_rect_bwd_kernelPKfjS0_Pf_param_1,
	.param .u64 .ptr .align 1 _Z24activate_rect_bwd_kernelPKfjS0_Pf_param_2,
	.param .u64 .ptr .align 1 _Z24activate_rect_bwd_kernelPKfjS0_Pf_param_3
)
{
	.reg .pred 	%p<3>;
	.reg .b32 	%r<6>;
	.reg .b32 	%f<5>;
	.reg .b64 	%rd<11>;

	ld.param.u64 	%rd1, [_Z24activate_rect_bwd_kernelPKfjS0_Pf_param_0];
	ld.param.u32 	%r2, [_Z24activate_rect_bwd_kernelPKfjS0_Pf_param_1];
	ld.param.u64 	%rd2, [_Z24activate_rect_bwd_kernelPKfjS0_Pf_param_2];
	ld.param.u64 	%rd3, [_Z24activate_rect_bwd_kernelPKfjS0_Pf_param_3];
	mov.u32 	%r3, %tid.x;
	mov.u32 	%r4, %ctaid.x;
	mov.u32 	%r5, %ntid.x;
	mad.lo.s32 	%r1, %r4, %r5, %r3;
	setp.ge.u32 	%p1, %r1, %r2;
	@%p1 bra 	$L__BB1_2;
	cvta.to.global.u64 	%rd4, %rd1;
	cvta.to.global.u64 	%rd5, %rd2;
	cvta.to.global.u64 	%rd6, %rd3;
	mul.wide.u32 	%rd7, %r1, 4;
	add.s64 	%rd8, %rd4, %rd7;
	ld.global.f32 	%f1, [%rd8];
	add.s64 	%rd9, %rd5, %rd7;
	ld.global.f32 	%f2, [%rd9];
	setp.gt.f32 	%p2, %f1, 0f00000000;
	selp.f32 	%f3, 0f3F800000, 0f00000000, %p2;
	mul.f32 	%f4, %f2, %f3;
	add.s64 	%rd10, %rd6, %rd7;
	st.global.f32 	[%rd10], %f4;
$L__BB1_2:
	ret;

}
	// .globl	_Z25activate_rect_bwd2_kernelPKfjS0_Pf
.visible .entry _Z25activate_rect_bwd2_kernelPKfjS0_Pf(
	.param .u64 .ptr .align 1 _Z25activate_rect_bwd2_kernelPKfjS0_Pf_param_0,
	.param .u32 _Z25activate_rect_bwd2_kernelPKfjS0_Pf_param_1,
	.param .u64 .ptr .align 1 _Z25activate_rect_bwd2_kernelPKfjS0_Pf_param_2,
	.param .u64 .ptr .align 1 _Z25activate_rect_bwd2_kernelPKfjS0_Pf_param_3
)
{
	.reg .pred 	%p<3>;
	.reg .b32 	%r<6>;
	.reg .b32 	%f<5>;
	.reg .b64 	%rd<11>;

	ld.param.u64 	%rd1, [_Z25activate_rect_bwd2_kernelPKfjS0_Pf_param_0];
	ld.param.u32 	%r2, [_Z25activate_rect_bwd2_kernelPKfjS0_Pf_param_1];
	ld.param.u64 	%rd2, [_Z25activate_rect_bwd2_kernelPKfjS0_Pf_param_2];
	ld.param.u64 	%rd3, [_Z25activate_rect_bwd2_kernelPKfjS0_Pf_param_3];
	mov.u32 	%r3, %tid.x;
	mov.u32 	%r4, %ctaid.x;
	mov.u32 	%r5, %ntid.x;
	mad.lo.s32 	%r1, %r4, %r5, %r3;
	setp.ge.u32 	%p1, %r1, %r2;
	@%p1 bra 	$L__BB2_2;
	cvta.to.global.u64 	%rd4, %rd1;
	cvta.to.global.u64 	%rd5, %rd2;
	cvta.to.global.u64 	%rd6, %rd3;
	mul.wide.u32 	%rd7, %r1, 4;
	add.s64 	%rd8, %rd4, %rd7;
	ld.global.f32 	%f1, [%rd8];
	add.s64 	%rd9, %rd5, %rd7;
	ld.global.f32 	%f2, [%rd9];
	setp.gt.f32 	%p2, %f1, 0f00000000;
	selp.f32 	%f3, 0f3F800000, 0f00000000, %p2;
	mul.f32 	%f4, %f2, %f3;
	add.s64 	%rd10, %rd6, %rd7;
	st.global.f32 	[%rd10], %f4;
$L__BB2_2:
	ret;

}
	// .globl	_Z25activate_rect_rfwd_kernelPKfjS0_Pf
.visible .entry _Z25activate_rect_rfwd_kernelPKfjS0_Pf(
	.param .u64 .ptr .align 1 _Z25activate_rect_rfwd_kernelPKfjS0_Pf_param_0,
	.param .u32 _Z25activate_rect_rfwd_kernelPKfjS0_Pf_param_1,
	.param .u64 .ptr .align 1 _Z25activate_rect_rfwd_kernelPKfjS0_Pf_param_2,
	.param .u64 .ptr .align 1 _Z25activate_rect_rfwd_kernelPKfjS0_Pf_param_3
)
{
	.reg .pred 	%p<3>;
	.reg .b32 	%r<6>;
	.reg .b32 	%f<5>;
	.reg .b64 	%rd<11>;

	ld.param.u64 	%rd1, [_Z25activate_rect_rfwd_kernelPKfjS0_Pf_param_0];
	ld.param.u32 	%r2, [_Z25activate_rect_rfwd_kernelPKfjS0_Pf_param_1];
	ld.param.u64 	%rd2, [_Z25activate_rect_rfwd_kernelPKfjS0_Pf_param_2];
	ld.param.u64 	%rd3, [_Z25activate_rect_rfwd_kernelPKfjS0_Pf_param_3];
	mov.u32 	%r3, %tid.x;
	mov.u32 	%r4, %ctaid.x;
	mov.u32 	%r5, %ntid.x;
	mad.lo.s32 	%r1, %r4, %r5, %r3;
	setp.ge.u32 	%p1, %r1, %r2;
	@%p1 bra 	$L__BB3_2;
	cvta.to.global.u64 	%rd4, %rd1;
	cvta.to.global.u64 	%rd5, %rd2;
	cvta.to.global.u64 	%rd6, %rd3;
	mul.wide.u32 	%rd7, %r1, 4;
	add.s64 	%rd8, %rd4, %rd7;
	ld.global.f32 	%f1, [%rd8];
	add.s64 	%rd9, %rd5, %rd7;
	ld.global.f32 	%f2, [%rd9];
	setp.gt.f32 	%p2, %f1, 0f00000000;
	selp.f32 	%f3, 0f3F800000, 0f00000000, %p2;
	mul.f32 	%f4, %f2, %f3;
	add.s64 	%rd10, %rd6, %rd7;
	st.global.f32 	[%rd10], %f4;
$L__BB3_2:
	ret;

}
	// .globl	_Z25activate_rect_rbwd_kernelPKfjS0_Pf
.visible .entry _Z25activate_rect_rbwd_kernelPKfjS0_Pf(
	.param .u64 .ptr .align 1 _Z25activate_rect_rbwd_kernelPKfjS0_Pf_param_0,
	.param .u32 _Z25activate_rect_rbwd_kernelPKfjS0_Pf_param_1,
	.param .u64 .ptr .align 1 _Z25activate_rect_rbwd_kernelPKfjS0_Pf_param_2,
	.param .u64 .ptr .align 1 _Z25activate_rect_rbwd_kernelPKfjS0_Pf_param_3
)
{
	.reg .pred 	%p<3>;
	.reg .b32 	%r<6>;
	.reg .b32 	%f<5>;
	.reg .b64 	%rd<11>;

	ld.param.u64 	%rd1, [_Z25activate_rect_rbwd_kernelPKfjS0_Pf_param_0];
	ld.param.u32 	%r2, [_Z25activate_rect_rbwd_kernelPKfjS0_Pf_param_1];
	ld.param.u64 	%rd2, [_Z25activate_rect_rbwd_kernelPKfjS0_Pf_param_2];
	ld.param.u64 	%rd3, [_Z25activate_rect_rbwd_kernelPKfjS0_Pf_param_3];
	mov.u32 	%r3, %tid.x;
	mov.u32 	%r4, %ctaid.x;
	mov.u32 	%r5, %ntid.x;
	mad.lo.s32 	%r1, %r4, %r5, %r3;
	setp.ge.u32 	%p1, %r1, %r2;
	@%p1 bra 	$L__BB4_2;
	cvta.to.global.u64 	%rd4, %rd1;
	cvta.to.global.u64 	%rd5, %rd2;
	cvta.to.global.u64 	%rd6, %rd3;
	mul.wide.u32 	%rd7, %r1, 4;
	add.s64 	%rd8, %rd4, %rd7;
	ld.global.f32 	%f1, [%rd8];
	add.s64 	%rd9, %rd5, %rd7;
	ld.global.f32 	%f2, [%rd9];
	setp.gt.f32 	%p2, %f1, 0f00000000;
	selp.f32 	%f3, 0f3F800000, 0f00000000, %p2;
	mul.f32 	%f4, %f2, %f3;
	add.s64 	%rd10, %rd6, %rd7;
	st.global.f32 	[%rd10], %f4;
$L__BB4_2:
	ret;

}
	// .globl	_Z28activate_leakrect_fwd_kernelPKfjPff
.visible .entry _Z28activate_leakrect_fwd_kernelPKfjPff(
	.param .u64 .ptr .align 1 _Z28activate_leakrect_fwd_kernelPKfjPff_param_0,
	.param .u32 _Z28activate_leakrect_fwd_kernelPKfjPff_param_1,
	.param .u64 .ptr .align 1 _Z28activate_leakrect_fwd_kernelPKfjPff_param_2,
	.param .f32 _Z28activate_leakrect_fwd_kernelPKfjPff_param_3
)
{
	.reg .pred 	%p<4>;
	.reg .b32 	%r<6>;
	.reg .b32 	%f<7>;
	.reg .b64 	%rd<8>;

	ld.param.u64 	%rd1, [_Z28activate_leakrect_fwd_kernelPKfjPff_param_0];
	ld.param.u32 	%r2, [_Z28activate_leakrect_fwd_kernelPKfjPff_param_1];
	ld.param.u64 	%rd2, [_Z28activate_leakrect_fwd_kernelPKfjPff_param_2];
	ld.param.f32 	%f1, [_Z28activate_leakrect_fwd_kernelPKfjPff_param_3];
	mov.u32 	%r3, %tid.x;
	mov.u32 	%r4, %ctaid.x;
	mov.u32 	%r5, %ntid.x;
	mad.lo.s32 	%r1, %r4, %r5, %r3;
	setp.ge.u32 	%p1, %r1, %r2;
	@%p1 bra 	$L__BB5_2;
	cvta.to.global.u64 	%rd3, %rd1;
	cvta.to.global.u64 	%rd4, %rd2;
	mul.wide.u32 	%rd5, %r1, 4;
	add.s64 	%rd6, %rd3, %rd5;
	ld.global.f32 	%f2, [%rd6];
	setp.gt.f32 	%p2, %f2, 0f00000000;
	setp.leu.f32 	%p3, %f2, 0f00000000;
	selp.f32 	%f3, 0f3F800000, 0f00000000, %p3;
	selp.f32 	%f4, 0f3F800000, 0f00000000, %p2;
	fma.rn.f32 	%f5, %f1, %f3, %f4;
	mul.f32 	%f6, %f2, %f5;
	add.s64 	%rd7, %rd4, %rd5;
	st.global.f32 	[%rd7], %f6;
$L__BB5_2:
	ret;

}
	// .globl	_Z28activate_leakrect_bwd_kernelPKfjS0_Pff
.visible .entry _Z28activate_leakrect_bwd_kernelPKfjS0_Pff(
	.param .u64 .ptr .align 1 _Z28activate_leakrect_bwd_kernelPKfjS0_Pff_param_0,
	.param .u32 _Z28activate_leakrect_bwd_kernelPKfjS0_Pff_param_1,
	.param .u64 .ptr .align 1 _Z28activate_leakrect_bwd_kernelPKfjS0_Pff_param_2,
	.param .u64 .ptr .align 1 _Z28activate_leakrect_bwd_kernelPKfjS0_Pff_param_3,
	.param .f32 _Z28activate_leakrect_bwd_kernelPKfjS0_Pff_param_4
)
{
	.reg .pred 	%p<4>;
	.reg .b32 	%r<6>;
	.reg .b32 	%f<8>;
	.reg .b64 	%rd<11>;

	ld.param.u64 	%rd1, [_Z28activate_leakrect_bwd_kernelPKfjS0_Pff_param_0];
	ld.param.u32 	%r2, [_Z28activate_leakrect_bwd_kernelPKfjS0_Pff_param_1];
	ld.param.u64 	%rd2, [_Z28activate_leakrect_bwd_kernelPKfjS0_Pff_param_2];
	ld.param.u64 	%rd3, [_Z28activate_leakrect_bwd_kernelPKfjS0_Pff_param_3];
	ld.param.f32 	%f1, [_Z28activate_leakrect_bwd_kernelPKfjS0_Pff_param_4];
	mov.u32 	%r3, %tid.x;
	mov.u32 	%r4, %ctaid.x;
	mov.u32 	%r5, %ntid.x;
	mad.lo.s32 	%r1, %r4, %r5, %r3;
	setp.ge.u32 	%p1, %r1, %r2;
	@%p1 bra 	$L__BB6_2;
	cvta.to.global.u64 	%rd4, %rd1;
	cvta.to.global.u64 	%rd5, %rd2;
	cvta.to.global.u64 	%rd6, %rd3;
	mul.wide.u32 	%rd7, %r1, 4;
	add.s64 	%rd8, %rd4, %rd7;
	ld.global.f32 	%f2, [%rd8];
	setp.gt.f32 	%p2, %f2, 0f00000000;
	setp.leu.f32 	%p3, %f2, 0f00000000;
	add.s64 	%rd9, %rd5, %rd7;
	ld.global.f32 	%f3, [%rd9];
	selp.f32 	%f4, 0f3F800000, 0f00000000, %p3;
	selp.f32 	%f5, 0f3F800000, 0f00000000, %p2;
	fma.rn.f32 	%f6, %f1, %f4, %f5;
	mul.f32 	%f7, %f3, %f6;
	add.s64 	%rd10, %rd6, %rd7;
	st.global.f32 	[%rd10], %f7;
$L__BB6_2:
	ret;

}
	// .globl	_Z28activate_logistic_fwd_kernelPKfjPf
.visible .entry _Z28activate_logistic_fwd_kernelPKfjPf(
	.param .u64 .ptr .align 1 _Z28activate_logistic_fwd_kernelPKfjPf_param_0,
	.param .u32 _Z28activate_logistic_fwd_kernelPKfjPf_param_1,
	.param .u64 .ptr .align 1 _Z28activate_logistic_fwd_kernelPKfjPf_param_2
)
{
	.reg .pred 	%p<2>;
	.reg .b32 	%r<8>;
	.reg .b32 	%f<15>;
	.reg .b64 	%rd<8>;

	ld.param.u64 	%rd1, [_Z28activate_logistic_fwd_kernelPKfjPf_param_0];
	ld.param.u32 	%r2, [_Z28activate_logistic_fwd_kernelPKfjPf_param_1];
	ld.param.u64 	%rd2, [_Z28activate_logistic_fwd_kernelPKfjPf_param_2];
	mov.u32 	%r3, %tid.x;
	mov.u32 	%r4, %ctaid.x;
	mov.u32 	%r5, %ntid.x;
	mad.lo.s32 	%r1, %r4, %r5, %r3;
	setp.ge.u32 	%p1, %r1, %r2;
	@%p1 bra 	$L__BB7_2;
	cvta.to.global.u64 	%rd3, %rd1;
	cvta.to.global.u64 	%rd4, %rd2;
	mul.wide.u32 	%rd5, %r1, 4;
	add.s64 	%rd6, %rd3, %rd5;
	ld.global.f32 	%f1, [%rd6];
	fma.rn.f32 	%f2, %f1, 0fBBBB989D, 0f3F000000;
	cvt.sat.f32.f32 	%f3, %f2;
	mov.f32 	%f4, 0f4B400001;
	mov.f32 	%f5, 0f437C0000;
	fma.rm.f32 	%f6, %f3, %f5, %f4;
	add.f32 	%f7, %f6, 0fCB40007F;
	neg.f32 	%f8, %f7;
	fma.rn.f32 	%f9, %f1, 0fBFB8AA3B, %f8;
	fma.rn.f32 	%f10, %f1, 0fB2A57060, %f9;
	mov.b32 	%r6, %f6;
	shl.b32 	%r7, %r6, 23;
	mov.b32 	%f11, %r7;
	ex2.approx.ftz.f32 	%f12, %f10;
	fma.rn.f32 	%f13, %f12, %f11, 0f3F800000;
	rcp.rn.f32 	%f14, %f13;
	add.s64 	%rd7, %rd4, %rd5;
	st.global.f32 	[%rd7], %f14;
$L__BB7_2:
	ret;

}
	// .globl	_Z28activate_logistic_bwd_kernelPKfjS0_Pf
.visible .entry _Z28activate_logistic_bwd_kernelPKfjS0_Pf(
	.param .u64 .ptr .align 1 _Z28activate_logistic_bwd_kernelPKfjS0_Pf_param_0,
	.param .u32 _Z28activate_logistic_bwd_kernelPKfjS0_Pf_param_1,
	.param .u64 .ptr .align 1 _Z28activate_logistic_bwd_kernelPKfjS0_Pf_param_2,
	.param .u64 .ptr .align 1 _Z28activate_logistic_bwd_kernelPKfjS0_Pf_param_3
)
{
	.reg .pred 	%p<2>;
	.reg .b32 	%r<8>;
	.reg .b32 	%f<20>;
	.reg .b64 	%rd<11>;

	ld.param.u64 	%rd1, [_Z28activate_logistic_bwd_kernelPKfjS0_Pf_param_0];
	ld.param.u32 	%r2, [_Z28activate_logistic_bwd_kernelPKfjS0_Pf_param_1];
	ld.param.u64 	%rd2, [_Z28activate_logistic_bwd_kernelPKfjS0_Pf_param_2];
	ld.param.u64 	%rd3, [_Z28activate_logistic_bwd_kernelPKfjS0_Pf_param_3];
	mov.u32 	%r3, %tid.x;
	mov.u32 	%r4, %ctaid.x;
	mov.u32 	%r5, %ntid.x;
	mad.lo.s32 	%r1, %r4, %r5, %r3;
	setp.ge.u32 	%p1, %r1, %r2;
	@%p1 bra 	$L__BB8_2;
	cvta.to.global.u64 	%rd4, %rd1;
	cvta.to.global.u64 	%rd5, %rd2;
	cvta.to.global.u64 	%rd6, %rd3;
	mul.wide.u32 	%rd7, %r1, 4;
	add.s64 	%rd8, %rd4, %rd7;
	ld.global.f32 	%f1, [%rd8];
	fma.rn.f32 	%f2, %f1, 0fBBBB989D, 0f3F000000;
	cvt.sat.f32.f32 	%f3, %f2;
	mov.f32 	%f4, 0f4B400001;
	mov.f32 	%f5, 0f437C0000;
	fma.rm.f32 	%f6, %f3, %f5, %f4;
	add.f32 	%f7, %f6, 0fCB40007F;
	neg.f32 	%f8, %f7;
	fma.rn.f32 	%f9, %f1, 0fBFB8AA3B, %f8;
	fma.rn.f32 	%f10, %f1, 0fB2A57060, %f9;
	mov.b32 	%r6, %f6;
	shl.b32 	%r7, %r6, 23;
	mov.b32 	%f11, %r7;
	ex2.approx.ftz.f32 	%f12, %f10;
	fma.rn.f32 	%f13, %f12, %f11, 0f3F800000;
	rcp.rn.f32 	%f14, %f13;
	mov.f32 	%f15, 0f3F800000;
	sub.f32 	%f16, %f15, %f14;
	mul.f32 	%f17, %f14, %f16;
	add.s64 	%rd9, %rd5, %rd7;
	ld.global.f32 	%f18, [%rd9];
	mul.f32 	%f19, %f18, %f17;
	add.s64 	%rd10, %rd6, %rd7;
	st.global.f32 	[%rd10], %f19;
$L__BB8_2:
	ret;

}


// ===== COMPILED SASS (sm_100) =====

	.target	sm_100

	.elftype	@"ET_EXEC"


//--------------------- .note.nv.tkinfo           --------------------------
	.section	.note.nv.tkinfo,"",@"SHT_NOTE"
	.sectionflags	@"SHF_NOTE_NV_TKINFO"
	.tkinfo
        /*0018*/ 	.word	0x00000002
        /*0030*/ 	.string	""
        /*0030*/ 	.string	"ptxas"
        /*0030*/ 	.string	"Cuda compilation tools, release 13.0, V13.0.88"
        /*0030*/ 	.string	"Build cuda_13.0.r13.0/compiler.36424714_0"
        /*0030*/ 	.string	"-arch sm_100 -m 64 "



//--------------------- .note.nv.cuinfo           --------------------------
	.section	.note.nv.cuinfo,"",@"SHT_NOTE"
	.sectionflags	@"SHF_NOTE_NV_CUINFO"
        /*0018*/ 	.short	0x0002
        /*001a*/ 	.short	0x0064
        /*001c*/ 	.short	0x0082
	.zero		2


//--------------------- .nv.info                  --------------------------
	.section	.nv.info,"",@"SHT_CUDA_INFO"
	.align	4


	//----- nvinfo : EIATTR_REGCOUNT
	.align		4
        /*0000*/ 	.byte	0x04, 0x2f
        /*0002*/ 	.short	(.L_1 - .L_0)
	.align		4
.L_0:
        /*0004*/ 	.word	index@(_Z24activate_rect_fwd_kernelPKfjPf)
        /*0008*/ 	.word	0x0000000c


	//----- nvinfo : EIATTR_FRAME_SIZE
	.align		4
.L_1:
        /*000c*/ 	.byte	0x04, 0x11
        /*000e*/ 	.short	(.L_3 - .L_2)
	.align		4
.L_2:
        /*0010*/ 	.word	index@(_Z24activate_rect_fwd_kernelPKfjPf)
        /*0014*/ 	.word	0x00000000


	//----- nvinfo : EIATTR_REGCOUNT
	.align		4
.L_3:
        /*0018*/ 	.byte	0x04, 0x2f
        /*001a*/ 	.short	(.L_5 - .L_4)
	.align		4
.L_4:
        /*001c*/ 	.word	index@(_Z24activate_rect_bwd_kernelPKfjS0_Pf)
        /*0020*/ 	.word	0x0000000e


	//----- nvinfo : EIATTR_FRAME_SIZE
	.align		4
.L_5:
        /*0024*/ 	.byte	0x04, 0x11
        /*0026*/ 	.short	(.L_7 - .L_6)
	.align		4
.L_6:
        /*0028*/ 	.word	index@(_Z24activate_rect_bwd_kernelPKfjS0_Pf)
        /*002c*/ 	.word	0x00000000


	//----- nvinfo : EIATTR_REGCOUNT
	.align		4
.L_7:
        /*0030*/ 	.byte	0x04, 0x2f
        /*0032*/ 	.short	(.L_9 - .L_8)
	.align		4
.L_8:
        /*0034*/ 	.word	index@(_Z25activate_rect_bwd2_kernelPKfjS0_Pf)
        /*0038*/ 	.word	0x0000000e


	//----- nvinfo : EIATTR_FRAME_SIZE
	.align		4
.L_9:
        /*003c*/ 	.byte	0x04, 0x11
        /*003e*/ 	.short	(.L_11 - .L_10)
	.align		4
.L_10:
        /*0040*/ 	.word	index@(_Z25activate_rect_bwd2_kernelPKfjS0_Pf)
        /*0044*/ 	.word	0x00000000


	//----- nvinfo : EIATTR_REGCOUNT
	.align		4
.L_11:
        /*0048*/ 	.byte	0x04, 0x2f
        /*004a*/ 	.short	(.L_13 - .L_12)
	.align		4
.L_12:
        /*004c*/ 	.word	index@(_Z25activate_rect_rfwd_kernelPKfjS0_Pf)
        /*0050*/ 	.word	0x0000000e


	//----- nvinfo : EIATTR_FRAME_SIZE
	.align		4
.L_13:
        /*0054*/ 	.byte	0x04, 0x11
        /*0056*/ 	.short	(.L_15 - .L_14)
	.align		4
.L_14:
        /*0058*/ 	.word	index@(_Z25activate_rect_rfwd_kernelPKfjS0_Pf)
        /*005c*/ 	.word	0x00000000


	//----- nvinfo : EIATTR_REGCOUNT
	.align		4
.L_15:
        /*0060*/ 	.byte	0x04, 0x2f
        /*0062*/ 	.short	(.L_17 - .L_16)
	.align		4
.L_16:
        /*0064*/ 	.word	index@(_Z25activate_rect_rbwd_kernelPKfjS0_Pf)
        /*0068*/ 	.word	0x0000000e


	//----- nvinfo : EIATTR_FRAME_SIZE
	.align		4
.L_17:
        /*006c*/ 	.byte	0x04, 0x11
        /*006e*/ 	.short	(.L_19 - .L_18)
	.align		4
.L_18:
        /*0070*/ 	.word	index@(_Z25activate_rect_rbwd_kernelPKfjS0_Pf)
        /*0074*/ 	.word	0x00000000


	//----- nvinfo : EIATTR_REGCOUNT
	.align		4
.L_19:
        /*0078*/ 	.byte	0x04, 0x2f
        /*007a*/ 	.short	(.L_21 - .L_20)
	.align		4
.L_20:
        /*007c*/ 	.word	index@(_Z28activate_leakrect_fwd_kernelPKfjPff)
        /*0080*/ 	.word	0x0000000c


	//----- nvinfo : EIATTR_FRAME_SIZE
	.align		4
.L_21:
        /*0084*/ 	.byte	0x04, 0x11
        /*0086*/ 	.short	(.L_23 - .L_22)
	.align		4
.L_22:
        /*0088*/ 	.word	index@(_Z28activate_leakrect_fwd_kernelPKfjPff)
        /*008c*/ 	.word	0x00000000


	//----- nvinfo : EIATTR_REGCOUNT
	.align		4
.L_23:
        /*0090*/ 	.byte	0x04, 0x2f
        /*0092*/ 	.short	(.L_25 - .L_24)
	.align		4
.L_24:
        /*0094*/ 	.word	index@(_Z28activate_leakrect_bwd_kernelPKfjS0_Pff)
        /*0098*/ 	.word	0x0000000e


	//----- nvinfo : EIATTR_FRAME_SIZE
	.align		4
.L_25:
        /*009c*/ 	.byte	0x04, 0x11
        /*009e*/ 	.short	(.L_27 - .L_26)
	.align		4
.L_26:
        /*00a0*/ 	.word	index@(_Z28activate_leakrect_bwd_kernelPKfjS0_Pff)
        /*00a4*/ 	.word	0x00000000


	//----- nvinfo : EIATTR_REGCOUNT
	.align		4
.L_27:
        /*00a8*/ 	.byte	0x04, 0x2f
        /*00aa*/ 	.short	(.L_29 - .L_28)
	.align		4
.L_28:
        /*00ac*/ 	.word	index@(_Z28activate_logistic_fwd_kernelPKfjPf)
        /*00b0*/ 	.word	0x0000000e


	//----- nvinfo : EIATTR_FRAME_SIZE
	.align		4
.L_29:
        /*00b4*/ 	.byte	0x04, 0x11
        /*00b6*/ 	.short	(.L_31 - .L_30)
	.align		4
.L_30:
        /*00b8*/ 	.word	index@($__internal_1_$__cuda_sm20_rcp_rn_f32_slowpath)
        /*00bc*/ 	.word	0x00000000


	//----- nvinfo : EIATTR_FRAME_SIZE
	.align		4
.L_31:
        /*00c0*/ 	.byte	0x04, 0x11
        /*00c2*/ 	.short	(.L_33 - .L_32)
	.align		4
.L_32:
        /*00c4*/ 	.word	index@(_Z28activate_logistic_fwd_kernelPKfjPf)
        /*00c8*/ 	.word	0x00000000


	//----- nvinfo : EIATTR_REGCOUNT
	.align		4
.L_33:
        /*00cc*/ 	.byte	0x04, 0x2f
        /*00ce*/ 	.short	(.L_35 - .L_34)
	.align		4
.L_34:
        /*00d0*/ 	.word	index@(_Z28activate_logistic_bwd_kernelPKfjS0_Pf)
        /*00d4*/ 	.word	0x0000000e


	//----- nvinfo : EIATTR_FRAME_SIZE
	.align		4
.L_35:
        /*00d8*/ 	.byte	0x04, 0x11
        /*00da*/ 	.short	(.L_37 - .L_36)
	.align		4
.L_36:
        /*00dc*/ 	.word	index@($__internal_0_$__cuda_sm20_rcp_rn_f32_slowpath)
        /*00e0*/ 	.word	0x00000000


	//----- nvinfo : EIATTR_FRAME_SIZE
	.align		4
.L_37:
        /*00e4*/ 	.byte	0x04, 0x11
        /*00e6*/ 	.short	(.L_39 - .L_38)
	.align		4
.L_38:
        /*00e8*/ 	.word	index@(_Z28activate_logistic_bwd_kernelPKfjS0_Pf)
        /*00ec*/ 	.word	0x00000000


	//----- nvinfo : EIATTR_MIN_STACK_SIZE
	.align		4
.L_39:
        /*00f0*/ 	.byte	0x04, 0x12
        /*00f2*/ 	.short	(.L_41 - .L_40)
	.align		4
.L_40:
        /*00f4*/ 	.word	index@(_Z28activate_logistic_bwd_kernelPKfjS0_Pf)
        /*00f8*/ 	.word	0x00000000


	//----- nvinfo : EIATTR_MIN_STACK_SIZE
	.align		4
.L_41:
        /*00fc*/ 	.byte	0x04, 0x12
        /*00fe*/ 	.short	(.L_43 - .L_42)
	.align		4
.L_42:
        /*0100*/ 	.word	index@(_Z28activate_logistic_fwd_kernelPKfjPf)
        /*0104*/ 	.word	0x00000000


	//----- nvinfo : EIATTR_MIN_STACK_SIZE
	.align		4
.L_43:
        /*0108*/ 	.byte	0x04, 0x12
        /*010a*/ 	.short	(.L_45 - .L_44)
	.align		4
.L_44:
        /*010c*/ 	.word	index@(_Z28activate_leakrect_bwd_kernelPKfjS0_Pff)
        /*0110*/ 	.word	0x00000000


	//----- nvinfo : EIATTR_MIN_STACK_SIZE
	.align		4
.L_45:
        /*0114*/ 	.byte	0x04, 0x12
        /*0116*/ 	.short	(.L_47 - .L_46)
	.align		4
.L_46:
        /*0118*/ 	.word	index@(_Z28activate_leakrect_fwd_kernelPKfjPff)
        /*011c*/ 	.word	0x00000000


	//----- nvinfo : EIATTR_MIN_STACK_SIZE
	.align		4
.L_47:
        /*0120*/ 	.byte	0x04, 0x12
        /*0122*/ 	.short	(.L_49 - .L_48)
	.align		4
.L_48:
        /*0124*/ 	.word	index@(_Z25activate_rect_rbwd_kernelPKfjS0_Pf)
        /*0128*/ 	.word	0x00000000


	//----- nvinfo : EIATTR_MIN_STACK_SIZE
	.align		4
.L_49:
        /*012c*/ 	.byte	0x04, 0x12
        /*012e*/ 	.short	(.L_51 - .L_50)
	.align		4
.L_50:
        /*0130*/ 	.word	index@(_Z25activate_rect_rfwd_kernelPKfjS0_Pf)
        /*0134*/ 	.word	0x00000000


	//----- nvinfo : EIATTR_MIN_STACK_SIZE
	.align		4
.L_51:
        /*0138*/ 	.byte	0x04, 0x12
        /*013a*/ 	.short	(.L_53 - .L_52)
	.align		4
.L_52:
        /*013c*/ 	.word	index@(_Z25activate_rect_bwd2_kernelPKfjS0_Pf)
        /*0140*/ 	.word	0x00000000


	//----- nvinfo : EIATTR_MIN_STACK_SIZE
	.align		4
.L_53:
        /*0144*/ 	.byte	0x04, 0x12
        /*0146*/ 	.short	(.L_55 - .L_54)
	.align		4
.L_54:
        /*0148*/ 	.word	index@(_Z24activate_rect_bwd_kernelPKfjS0_Pf)
        /*014c*/ 	.word	0x00000000


	//----- nvinfo : EIATTR_MIN_STACK_SIZE
	.align		4
.L_55:
        /*0150*/ 	.byte	0x04, 0x12
        /*0152*/ 	.short	(.L_57 - .L_56)
	.align		4
.L_56:
        /*0154*/ 	.word	index@(_Z24activate_rect_fwd_kernelPKfjPf)
        /*0158*/ 	.word	0x00000000
.L_57:


//--------------------- .nv.compat                --------------------------
	.section	.nv.compat,"",@"SHT_CUDA_COMPAT_INFO"
	.align	4
        /*0000*/ 	.byte	0x02, 0x09, 0x00, 0x00, 0x02, 0x02, 0x01, 0x00, 0x02, 0x05, 0x05, 0x00, 0x03, 0x07, 0x01, 0x01
        /*0010*/ 	.byte	0x02, 0x03, 0x00, 0x00, 0x02, 0x06, 0x01, 0x00, 0x04, 0x0b, 0x08, 0x00, 0x09, 0x00, 0x00, 0x00
        /*0020*/ 	.byte	0x00, 0x00, 0x00, 0x00


//--------------------- .nv.info._Z28activate_logistic_bwd_kernelPKfjS0_Pf --------------------------
	.section	.nv.info._Z28activate_logistic_bwd_kernelPKfjS0_Pf,"",@"SHT_CUDA_INFO"
	.sectionflags	@""
	.align	4


	//----- nvinfo : EIATTR_CUDA_API_VERSION
	.align		4
        /*0000*/ 	.byte	0x04, 0x37
        /*0002*/ 	.short	(.L_59 - .L_58)
.L_58:
        /*0004*/ 	.word	0x00000082


	//----- nvinfo : EIATTR_KPARAM_INFO
	.align		4
.L_59:
        /*0008*/ 	.byte	0x04, 0x17
        /*000a*/ 	.short	(.L_61 - .L_60)
.L_60:
        /*000c*/ 	.word	0x00000000
        /*0010*/ 	.short	0x0003
        /*0012*/ 	.short	0x0018
        /*0014*/ 	.byte	0x00, 0xf5, 0x21, 0x00


	//----- nvinfo : EIATTR_KPARAM_INFO
	.align		4
.L_61:
        /*0018*/ 	.byte	0x04, 0x17
        /*001a*/ 	.short	(.L_63 - .L_62)
.L_62:
        /*001c*/ 	.word	0x00000000
        /*0020*/ 	.short	0x0002
        /*0022*/ 	.short	0x0010
        /*0024*/ 	.byte	0x00, 0xf5, 0x21, 0x00


	//----- nvinfo : EIATTR_KPARAM_INFO
	.align		4
.L_63:
        /*0028*/ 	.byte	0x04, 0x17
        /*002a*/ 	.short	(.L_65 - .L_64)
.L_64:
        /*002c*/ 	.word	0x00000000
        /*0030*/ 	.short	0x0001
        /*0032*/ 	.short	0x0008
        /*0034*/ 	.byte	0x00, 0xf0, 0x11, 0x00


	//----- nvinfo : EIATTR_KPARAM_INFO
	.align		4
.L_65:
        /*0038*/ 	.byte	0x04, 0x17
        /*003a*/ 	.short	(.L_67 - .L_66)
.L_66:
        /*003c*/ 	.word	0x00000000
        /*0040*/ 	.short	0x0000
        /*0042*/ 	.short	0x0000
        /*0044*/ 	.byte	0x00, 0xf5, 0x21, 0x00


	//----- nvinfo : EIATTR_SPARSE_MMA_MASK
	.align		4
.L_67:
        /*0048*/ 	.byte	0x03, 0x50
        /*004a*/ 	.short	0x0000


	//----- nvinfo : EIATTR_MAXREG_COUNT
	.align		4
        /*004c*/ 	.byte	0x03, 0x1b
        /*004e*/ 	.short	0x00ff


	//----- nvinfo : EIATTR_MERCURY_ISA_VERSION
	.align		4
        /*0050*/ 	.byte	0x03, 0x5f
        /*0052*/ 	.short	0x0101


	//----- nvinfo : EIATTR_VRC_CTA_INIT_COUNT
	.align		4
        /*0054*/ 	.byte	0x02, 0x4a
	.zero		1
	.zero		1


	//----- nvinfo : EIATTR_EXIT_INSTR_OFFSETS
	.align		4
        /*0058*/ 	.byte	0x04, 0x1c
        /*005a*/ 	.short	(.L_69 - .L_68)


	//   ....[0]....
.L_68:
        /*005c*/ 	.word	0x00000070


	//   ....[1]....
        /*0060*/ 	.word	0x000002c0


	//----- nvinfo : EIATTR_CRS_STACK_SIZE
	.align		4
.L_69:
        /*0064*/ 	.byte	0x04, 0x1e
        /*0066*/ 	.short	(.L_71 - .L_70)
.L_70:
        /*0068*/ 	.word	0x00000000


	//----- nvinfo : EIATTR_CBANK_PARAM_SIZE
	.align		4
.L_71:
        /*006c*/ 	.byte	0x03, 0x19
        /*006e*/ 	.short	0x0020


	//----- nvinfo : EIATTR_PARAM_CBANK
	.align		4
        /*0070*/ 	.byte	0x04, 0x0a
        /*0072*/ 	.short	(.L_73 - .L_72)
	.align		4
.L_72:
        /*0074*/ 	.word	index@(.nv.constant0._Z28activate_logistic_bwd_kernelPKfjS0_Pf)
        /*0078*/ 	.short	0x0380
        /*007a*/ 	.short	0x0020


	//----- nvinfo : EIATTR_SW_WAR
	.align		4
.L_73:
        /*007c*/ 	.byte	0x04, 0x36
        /*007e*/ 	.short	(.L_75 - .L_74)
.L_74:
        /*0080*/ 	.word	0x00000008
.L_75:


//--------------------- .nv.info._Z28activate_logistic_fwd_kernelPKfjPf --------------------------
	.section	.nv.info._Z28activate_logistic_fwd_kernelPKfjPf,"",@"SHT_CUDA_INFO"
	.sectionflags	@""
	.align	4


	//----- nvinfo : EIATTR_CUDA_API_VERSION
	.align		4
        /*0000*/ 	.byte	0x04, 0x37
        /*0002*/ 	.short	(.L_77 - .L_76)
.L_76:
        /*0004*/ 	.word	0x00000082


	//----- nvinfo : EIATTR_KPARAM_INFO
	.align		4
.L_77:
        /*0008*/ 	.byte	0x04, 0x17
        /*000a*/ 	.short	(.L_79 - .L_78)
.L_78:
        /*000c*/ 	.word	0x00000000
        /*0010*/ 	.short	0x0002
        /*0012*/ 	.short	0x0010
        /*0014*/ 	.byte	0x00, 0xf5, 0x21, 0x00


	//----- nvinfo : EIATTR_KPARAM_INFO
	.align		4
.L_79:
        /*0018*/ 	.byte	0x04, 0x17
        /*001a*/ 	.short	(.L_81 - .L_80)
.L_80:
        /*001c*/ 	.word	0x00000000
        /*0020*/ 	.short	0x0001
        /*0022*/ 	.short	0x0008
        /*0024*/ 	.byte	0x00, 0xf0, 0x11, 0x00


	//----- nvinfo : EIATTR_KPARAM_INFO
	.align		4
.L_81:
        /*0028*/ 	.byte	0x04, 0x17
        /*002a*/ 	.short	(.L_83 - .L_82)
.L_82:
        /*002c*/ 	.word	0x00000000
        /*0030*/ 	.short	0x0000
        /*0032*/ 	.short	0x0000
        /*0034*/ 	.byte	0x00, 0xf5, 0x21, 0x00


	//----- nvinfo : EIATTR_SPARSE_MMA_MASK
	.align		4
.L_83:
        /*0038*/ 	.byte	0x03, 0x50
        /*003a*/ 	.short	0x0000


	//----- nvinfo : EIATTR_MAXREG_COUNT
	.align		4
        /*003c*/ 	.byte	0x03, 0x1b
        /*003e*/ 	.short	0x00ff


	//----- nvinfo : EIATTR_MERCURY_ISA_VERSION
	.align		4
        /*0040*/ 	.byte	0x03, 0x5f
        /*0042*/ 	.short	0x0101


	//----- nvinfo : EIATTR_VRC_CTA_INIT_COUNT
	.align		4
        /*0044*/ 	.byte	0x02, 0x4a
	.zero		1
	.zero		1


	//----- nvinfo : EIATTR_EXIT_INSTR_OFFSETS
	.align		4
        /*0048*/ 	.byte	0x04, 0x1c
        /*004a*/ 	.short	(.L_85 - .L_84)


	//   ....[0]....
.L_84:
        /*004c*/ 	.word	0x00000070


	//   ....[1]....
        /*0050*/ 	.word	0x00000260


	//----- nvinfo : EIATTR_CRS_STACK_SIZE
	.align		4
.L_85:
        /*0054*/ 	.byte	0x04, 0x1e
        /*0056*/ 	.short	(.L_87 - .L_86)
.L_86:
        /*0058*/ 	.word	0x00000000


	//----- nvinfo : EIATTR_CBANK_PARAM_SIZE
	.align		4
.L_87:
        /*005c*/ 	.byte	0x03, 0x19
        /*005e*/ 	.short	0x0018


	//----- nvinfo : EIATTR_PARAM_CBANK
	.align		4
        /*0060*/ 	.byte	0x04, 0x0a
        /*0062*/ 	.short	(.L_89 - .L_88)
	.align		4
.L_88:
        /*0064*/ 	.word	index@(.nv.constant0._Z28activate_logistic_fwd_kernelPKfjPf)
        /*0068*/ 	.short	0x0380
        /*006a*/ 	.short	0x0018


	//----- nvinfo : EIATTR_SW_WAR
	.align		4
.L_89:
        /*006c*/ 	.byte	0x04, 0x36
        /*006e*/ 	.short	(.L_91 - .L_90)
.L_90:
        /*0070*/ 	.word	0x00000008
.L_91:


//--------------------- .nv.info._Z28activate_leakrect_bwd_kernelPKfjS0_Pff --------------------------
	.section	.nv.info._Z28activate_leakrect_bwd_kernelPKfjS0_Pff,"",@"SHT_CUDA_INFO"
	.sectionflags	@""
	.align	4


	//----- nvinfo : EIATTR_CUDA_API_VERSION
	.align		4
        /*0000*/ 	.byte	0x04, 0x37
        /*0002*/ 	.short	(.L_93 - .L_92)
.L_92:
        /*0004*/ 	.word	0x00000082


	//----- nvinfo : EIATTR_KPARAM_INFO
	.align		4
.L_93:
        /*0008*/ 	.byte	0x04, 0x17
        /*000a*/ 	.short	(.L_95 - .L_94)
.L_94:
        /*000c*/ 	.word	0x00000000
        /*0010*/ 	.short	0x0004
        /*0012*/ 	.short	0x0020
        /*0014*/ 	.byte	0x00, 0xf0, 0x11, 0x00


	//----- nvinfo : EIATTR_KPARAM_INFO
	.align		4
.L_95:
        /*0018*/ 	.byte	0x04, 0x17
        /*001a*/ 	.short	(.L_97 - .L_96)
.L_96:
        /*001c*/ 	.word	0x00000000
        /*0020*/ 	.short	0x0003
        /*0022*/ 	.short	0x0018
        /*0024*/ 	.byte	0x00, 0xf5, 0x21, 0x00


	//----- nvinfo : EIATTR_KPARAM_INFO
	.align		4
.L_97:
        /*0028*/ 	.byte	0x04, 0x17
        /*002a*/ 	.short	(.L_99 - .L_98)
.L_98:
        /*002c*/ 	.word	0x00000000
        /*0030*/ 	.short	0x0002
        /*0032*/ 	.short	0x0010
        /*0034*/ 	.byte	0x00, 0xf5, 0x21, 0x00


	//----- nvinfo : EIATTR_KPARAM_INFO
	.align		4
.L_99:
        /*0038*/ 	.byte	0x04, 0x17
        /*003a*/ 	.short	(.L_101 - .L_100)
.L_100:
        /*003c*/ 	.word	0x00000000
        /*0040*/ 	.short	0x0001
        /*0042*/ 	.short	0x0008
        /*0044*/ 	.byte	0x00, 0xf0, 0x11, 0x00


	//----- nvinfo : EIATTR_KPARAM_INFO
	.align		4
.L_101:
        /*0048*/ 	.byte	0x04, 0x17
        /*004a*/ 	.short	(.L_103 - .L_102)
.L_102:
        /*004c*/ 	.word	0x00000000
        /*0050*/ 	.short	0x0000
        /*0052*/ 	.short	0x0000
        /*0054*/ 	.byte	0x00, 0xf5, 0x21, 0x00


	//----- nvinfo : EIATTR_SPARSE_MMA_MASK
	.align		4
.L_103:
        /*0058*/ 	.byte	0x03, 0x50
        /*005a*/ 	.short	0x0000


	//----- nvinfo : EIATTR_MAXREG_COUNT
	.align		4
        /*005c*/ 	.byte	0x03, 0x1b
        /*005e*/ 	.short	0x00ff


	//----- nvinfo : EIATTR_MERCURY_ISA_VERSION
	.align		4
        /*0060*/ 	.byte	0x03, 0x5f
        /*0062*/ 	.short	0x0101


	//----- nvinfo : EIATTR_VRC_CTA_INIT_COUNT
	.align		4
        /*0064*/ 	.byte	0x02, 0x4a
	.zero		1
	.zero		1


	//----- nvinfo : EIATTR_EXIT_INSTR_OFFSETS
	.align		4
        /*0068*/ 	.byte	0x04, 0x1c
        /*006a*/ 	.short	(.L_105 - .L_104)


	//   ....[0]....
.L_104:
        /*006c*/ 	.word	0x00000070


	//   ....[1]....
        /*0070*/ 	.word	0x00000170


	//----- nvinfo : EIATTR_CBANK_PARAM_SIZE
	.align		4
.L_105:
        /*0074*/ 	.byte	0x03, 0x19
        /*0076*/ 	.short	0x0024


	//----- nvinfo : EIATTR_PARAM_CBANK
	.align		4
        /*0078*/ 	.byte	0x04, 0x0a
        /*007a*/ 	.short	(.L_107 - .L_106)
	.align		4
.L_106:
        /*007c*/ 	.word	index@(.nv.constant0._Z28activate_leakrect_bwd_kernelPKfjS0_Pff)
        /*0080*/ 	.short	0x0380
        /*0082*/ 	.short	0x0024


	//----- nvinfo : EIATTR_SW_WAR
	.align		4
.L_107:
        /*0084*/ 	.byte	0x04, 0x36
        /*0086*/ 	.short	(.L_109 - .L_108)
.L_108:
        /*0088*/ 	.word	0x00000008
.L_109:


//--------------------- .nv.info._Z28activate_leakrect_fwd_kernelPKfjPff --------------------------
	.section	.nv.info._Z28activate_leakrect_fwd_kernelPKfjPff,"",@"SHT_CUDA_INFO"
	.sectionflags	@""
	.align	4


	//----- nvinfo : EIATTR_CUDA_API_VERSION
	.align		4
        /*0000*/ 	.byte	0x04, 0x37
        /*0002*/ 	.short	(.L_111 - .L_110)
.L_110:
        /*0004*/ 	.word	0x00000082


	//----- nvinfo : EIATTR_KPARAM_INFO
	.align		4
.L_111:
        /*0008*/ 	.byte	0x04, 0x17
        /*000a*/ 	.short	(.L_113 - .L_112)
.L_112:
        /*000c*/ 	.word	0x00000000
        /*0010*/ 	.short	0x0003
        /*0012*/ 	.short	0x0018
        /*0014*/ 	.byte	0x00, 0xf0, 0x11, 0x00


	//----- nvinfo : EIATTR_KPARAM_INFO
	.align		4
.L_113:
        /*0018*/ 	.byte	0x04, 0x17
        /*001a*/ 	.short	(.L_115 - .L_114)
.L_114:
        /*001c*/ 	.word	0x00000000
        /*0020*/ 	.short	0x0002
        /*0022*/ 	.short	0x0010
        /*0024*/ 	.byte	0x00, 0xf5, 0x21, 0x00


	//----- nvinfo : EIATTR_KPARAM_INFO
	.align		4
.L_115:
        /*0028*/ 	.byte	0x04, 0x17
        /*002a*/ 	.short	(.L_117 - .L_116)
.L_116:
        /*002c*/ 	.word	0x00000000
        /*0030*/ 	.short	0x0001
        /*0032*/ 	.short	0x0008
        /*0034*/ 	.byte	0x00, 0xf0, 0x11, 0x00


	//----- nvinfo : EIATTR_KPARAM_INFO
	.align		4
.L_117:
        /*0038*/ 	.byte	0x04, 0x17
        /*003a*/ 	.short	(.L_119 - .L_118)
.L_118:
        /*003c*/ 	.word	0x00000000
        /*0040*/ 	.short	0x0000
        /*0042*/ 	.short	0x0000
        /*0044*/ 	.byte	0x00, 0xf5, 0x21, 0x00


	//----- nvinfo : EIATTR_SPARSE_MMA_MASK
	.align		4
.L_119:
        /*0048*/ 	.byte	0x03, 0x50
        /*004a*/ 	.short	0x0000


	//----- nvinfo : EIATTR_MAXREG_COUNT
	.align		4
        /*004c*/ 	.byte	0x03, 0x1b
        /*004e*/ 	.short	0x00ff


	//----- nvinfo : EIATTR_MERCURY_ISA_VERSION
	.align		4
        /*0050*/ 	.byte	0x03, 0x5f
        /*0052*/ 	.short	0x0101


	//----- nvinfo : EIATTR_VRC_CTA_INIT_COUNT
	.align		4
        /*0054*/ 	.byte	0x02, 0x4a
	.zero		1
	.zero		1


	//----- nvinfo : EIATTR_EXIT_INSTR_OFFSETS
	.align		4
        /*0058*/ 	.byte	0x04, 0x1c
        /*005a*/ 	.short	(.L_121 - .L_120)


	//   ....[0]....
.L_120:
        /*005c*/ 	.word	0x00000070


	//   ....[1]....
        /*0060*/ 	.word	0x00000140


	//----- nvinfo : EIATTR_CBANK_PARAM_SIZE
	.align		4
.L_121:
        /*0064*/ 	.byte	0x03, 0x19
        /*0066*/ 	.short	0x001c


	//----- nvinfo : EIATTR_PARAM_CBANK
	.align		4
        /*0068*/ 	.byte	0x04, 0x0a
        /*006a*/ 	.short	(.L_123 - .L_122)
	.align		4
.L_122:
        /*006c*/ 	.word	index@(.nv.constant0._Z28activate_leakrect_fwd_kernelPKfjPff)
        /*0070*/ 	.short	0x0380
        /*0072*/ 	.short	0x001c


	//----- nvinfo : EIATTR_SW_WAR
	.align		4
.L_123:
        /*0074*/ 	.byte	0x04, 0x36
        /*0076*/ 	.short	(.L_125 - .L_124)
.L_124:
        /*0078*/ 	.word	0x00000008
.L_125:


//--------------------- .nv.info._Z25activate_rect_rbwd_kernelPKfjS0_Pf --------------------------
	.section	.nv.info._Z25activate_rect_rbwd_kernelPKfjS0_Pf,"",@"SHT_CUDA_INFO"
	.sectionflags	@""
	.align	4


	//----- nvinfo : EIATTR_CUDA_API_VERSION
	.align		4
        /*0000*/ 	.byte	0x04, 0x37
        /*0002*/ 	.short	(.L_127 - .L_126)
.L_126:
        /*0004*/ 	.word	0x00000082


	//----- nvinfo : EIATTR_KPARAM_INFO
	.align		4
.L_127:
        /*0008*/ 	.byte	0x04, 0x17
        /*000a*/ 	.short	(.L_129 - .L_128)
.L_128:
        /*000c*/ 	.word	0x00000000
        /*0010*/ 	.short	0x0003
        /*0012*/ 	.short	0x0018
        /*0014*/ 	.byte	0x00, 0xf5, 0x21, 0x00


	//----- nvinfo : EIATTR_KPARAM_INFO
	.align		4
.L_129:
        /*0018*/ 	.byte	0x04, 0x17
        /*001a*/ 	.short	(.L_131 - .L_130)
.L_130:
        /*001c*/ 	.word	0x00000000
        /*0020*/ 	.short	0x0002
        /*0022*/ 	.short	0x0010
        /*0024*/ 	.byte	0x00, 0xf5, 0x21, 0x00


	//----- nvinfo : EIATTR_KPARAM_INFO
	.align		4
.L_131:
        /*0028*/ 	.byte	0x04, 0x17
        /*002a*/ 	.short	(.L_133 - .L_132)
.L_132:
        /*002c*/ 	.word	0x00000000
        /*0030*/ 	.short	0x0001
        /*0032*/ 	.short	0x0008
        /*0034*/ 	.byte	0x00, 0xf0, 0x11, 0x00


	//----- nvinfo : EIATTR_KPARAM_INFO
	.align		4
.L_133:
        /*0038*/ 	.byte	0x04, 0x17
        /*003a*/ 	.short	(.L_135 - .L_134)
.L_134:
        /*003c*/ 	.word	0x00000000
        /*0040*/ 	.short	0x0000
        /*0042*/ 	.short	0x0000
        /*0044*/ 	.byte	0x00, 0xf5, 0x21, 0x00


	//----- nvinfo : EIATTR_SPARSE_MMA_MASK
	.align		4
.L_135:
        /*0048*/ 	.byte	0x03, 0x50
        /*004a*/ 	.short	0x0000


	//----- nvinfo : EIATTR_MAXREG_COUNT
	.align		4
        /*004c*/ 	.byte	0x03, 0x1b
        /*004e*/ 	.short	0x00ff


	//----- nvinfo : EIATTR_MERCURY_ISA_VERSION
	.align		4
        /*0050*/ 	.byte	0x03, 0x5f
        /*0052*/ 	.short	0x0101


	//----- nvinfo : EIATTR_VRC_CTA_INIT_COUNT
	.align		4
        /*0054*/ 	.byte	0x02, 0x4a
	.zero		1
	.zero		1


	//----- nvinfo : EIATTR_EXIT_INSTR_OFFSETS
	.align		4
        /*0058*/ 	.byte	0x04, 0x1c
        /*005a*/ 	.short	(.L_137 - .L_136)


	//   ....[0]....
.L_136:
        /*005c*/ 	.word	0x00000070


	//   ....[1]....
        /*0060*/ 	.word	0x00000140


	//----- nvinfo : EIATTR_CBANK_PARAM_SIZE
	.align		4
.L_137:
        /*0064*/ 	.byte	0x03, 0x19
        /*0066*/ 	.short	0x0020


	//----- nvinfo : EIATTR_PARAM_CBANK
	.align		4
        /*0068*/ 	.byte	0x04, 0x0a
        /*006a*/ 	.short	(.L_139 - .L_138)
	.align		4
.L_138:
        /*006c*/ 	.word	index@(.nv.constant0._Z25activate_rect_rbwd_kernelPKfjS0_Pf)
        /*0070*/ 	.short	0x0380
        /*0072*/ 	.short	0x0020


	//----- nvinfo : EIATTR_SW_WAR
	.align		4
.L_139:
        /*0074*/ 	.byte	0x04, 0x36
        /*0076*/ 	.short	(.L_141 - .L_140)
.L_140:
        /*0078*/ 	.word	0x00000008
.L_141:


//--------------------- .nv.info._Z25activate_rect_rfwd_kernelPKfjS0_Pf --------------------------
	.section	.nv.info._Z25activate_rect_rfwd_kernelPKfjS0_Pf,"",@"SHT_CUDA_INFO"
	.sectionflags	@""
	.align	4


	//----- nvinfo : EIATTR_CUDA_API_VERSION
	.align		4
        /*0000*/ 	.byte	0x04, 0x37
        /*0002*/ 	.short	(.L_143 - .L_142)
.L_142:
        /*0004*/ 	.word	0x00000082


	//----- nvinfo : EIATTR_KPARAM_INFO
	.align		4
.L_143:
        /*0008*/ 	.byte	0x04, 0x17
        /*000a*/ 	.short	(.L_145 - .L_144)
.L_144:
        /*000c*/ 	.word	0x00000000
        /*0010*/ 	.short	0x0003
        /*0012*/ 	.short	0x0018
        /*0014*/ 	.byte	0x00, 0xf5, 0x21, 0x00


	//----- nvinfo : EIATTR_KPARAM_INFO
	.align		4
.L_145:
        /*0018*/ 	.byte	0x04, 0x17
        /*001a*/ 	.short	(.L_147 - .L_146)
.L_146:
        /*001c*/ 	.word	0x00000000
        /*0020*/ 	.short	0x0002
        /*0022*/ 	.short	0x0010
        /*0024*/ 	.byte	0x00, 0xf5, 0x21, 0x00


	//----- nvinfo : EIATTR_KPARAM_INFO
	.align		4
.L_147:
        /*0028*/ 	.byte	0x04, 0x17
        /*002a*/ 	.short	(.L_149 - .L_148)
.L_148:
        /*002c*/ 	.word	0x00000000
        /*0030*/ 	.short	0x0001
        /*0032*/ 	.short	0x0008
        /*0034*/ 	.byte	0x00, 0xf0, 0x11, 0x00


	//----- nvinfo : EIATTR_KPARAM_INFO
	.align		4
.L_149:
        /*0038*/ 	.byte	0x04, 0x17
        /*003a*/ 	.short	(.L_151 - .L_150)
.L_150:
        /*003c*/ 	.word	0x00000000
        /*0040*/ 	.short	0x0000
        /*0042*/ 	.short	0x0000
        /*0044*/ 	.byte	0x00, 0xf5, 0x21, 0x00


	//----- nvinfo : EIATTR_SPARSE_MMA_MASK
	.align		4
.L_151:
        /*0048*/ 	.byte	0x03, 0x50
        /*004a*/ 	.short	0x0000


	//----- nvinfo : EIATTR_MAXREG_COUNT
	.align		4
        /*004c*/ 	.byte	0x03, 0x1b
        /*004e*/ 	.short	0x00ff


	//----- nvinfo : EIATTR_MERCURY_ISA_VERSION
	.align		4
        /*0050*/ 	.byte	0x03, 0x5f
        /*0052*/ 	.short	0x0101


	//----- nvinfo : EIATTR_VRC_CTA_INIT_COUNT
	.align		4
        /*0054*/ 	.byte	0x02, 0x4a
	.zero		1
	.zero		1


	//----- nvinfo : EIATTR_EXIT_INSTR_OFFSETS
	.align		4
        /*0058*/ 	.byte	0x04, 0x1c
        /*005a*/ 	.short	(.L_153 - .L_152)


	//   ....[0]....
.L_152:
        /*005c*/ 	.word	0x00000070


	//   ....[1]....
        /*0060*/ 	.word	0x00000140


	//----- nvinfo : EIATTR_CBANK_PARAM_SIZE
	.align		4
.L_153:
        /*0064*/ 	.byte	0x03, 0x19
        /*0066*/ 	.short	0x0020


	//----- nvinfo : EIATTR_PARAM_CBANK
	.align		4
        /*0068*/ 	.byte	0x04, 0x0a
        /*006a*/ 	.short	(.L_155 - .L_154)
	.align		4
.L_154:
        /*006c*/ 	.word	index@(.nv.constant0._Z25activate_rect_rfwd_kernelPKfjS0_Pf)
        /*0070*/ 	.short	0x0380
        /*0072*/ 	.short	0x0020


	//----- nvinfo : EIATTR_SW_WAR
	.align		4
.L_155:
        /*0074*/ 	.byte	0x04, 0x36
        /*0076*/ 	.short	(.L_157 - .L_156)
.L_156:
        /*0078*/ 	.word	0x00000008
.L_157:


//--------------------- .nv.info._Z25activate_rect_bwd2_kernelPKfjS0_Pf --------------------------
	.section	.nv.info._Z25activate_rect_bwd2_kernelPKfjS0_Pf,"",@"SHT_CUDA_INFO"
	.sectionflags	@""
	.align	4


	//----- nvinfo : EIATTR_CUDA_API_VERSION
	.align		4
        /*0000*/ 	.byte	0x04, 0x37
        /*0002*/ 	.short	(.L_159 - .L_158)
.L_158:
        /*0004*/ 	.word	0x00000082


	//----- nvinfo : EIATTR_KPARAM_INFO
	.align		4
.L_159:
        /*0008*/ 	.byte	0x04, 0x17
        /*000a*/ 	.short	(.L_161 - .L_160)
.L_160:
        /*000c*/ 	.word	0x00000000
        /*0010*/ 	.short	0x0003
        /*0012*/ 	.short	0x0018
        /*0014*/ 	.byte	0x00, 0xf5, 0x21, 0x00


	//----- nvinfo : EIATTR_KPARAM_INFO
	.align		4
.L_161:
        /*0018*/ 	.byte	0x04, 0x17
        /*001a*/ 	.short	(.L_163 - .L_162)
.L_162:
        /*001c*/ 	.word	0x00000000
        /*0020*/ 	.short	0x0002
        /*0022*/ 	.short	0x0010
        /*0024*/ 	.byte	0x00, 0xf5, 0x21, 0x00


	//----- nvinfo : EIATTR_KPARAM_INFO
	.align		4
.L_163:
        /*0028*/ 	.byte	0x04, 0x17
        /*002a*/ 	.short	(.L_165 - .L_164)
.L_164:
        /*002c*/ 	.word	0x00000000
        /*0030*/ 	.short	0x0001
        /*0032*/ 	.short	0x0008
        /*0034*/ 	.byte	0x00, 0xf0, 0x11, 0x00


	//----- nvinfo : EIATTR_KPARAM_INFO
	.align		4
.L_165:
        /*0038*/ 	.byte	0x04, 0x17
        /*003a*/ 	.short	(.L_167 - .L_166)
.L_166:
        /*003c*/ 	.word	0x00000000
        /*0040*/ 	.short	0x0000
        /*0042*/ 	.short	0x0000
        /*0044*/ 	.byte	0x00, 0xf5, 0x21, 0x00


	//----- nvinfo : EIATTR_SPARSE_MMA_MASK
	.align		4
.L_167:
        /*0048*/ 	.byte	0x03, 0x50
        /*004a*/ 	.short	0x0000


	//----- nvinfo : EIATTR_MAXREG_COUNT
	.align		4
        /*004c*/ 	.byte	0x03, 0x1b
        /*004e*/ 	.short	0x00ff


	//----- nvinfo : EIATTR_MERCURY_ISA_VERSION
	.align		4
        /*0050*/ 	.byte	0x03, 0x5f
        /*0052*/ 	.short	0x0101


	//----- nvinfo : EIATTR_VRC_CTA_INIT_COUNT
	.align		4
        /*0054*/ 	.byte	0x02, 0x4a
	.zero		1
	.zero		1


	//----- nvinfo : EIATTR_EXIT_INSTR_OFFSETS
	.align		4
        /*0058*/ 	.byte	0x04, 0x1c
        /*005a*/ 	.short	(.L_169 - .L_168)


	//   ....[0]....
.L_168:
        /*005c*/ 	.word	0x00000070


	//   ....[1]....
        /*0060*/ 	.word	0x00000140


	//----- nvinfo : EIATTR_CBANK_PARAM_SIZE
	.align		4
.L_169:
        /*0064*/ 	.byte	0x03, 0x19
        /*0066*/ 	.short	0x0020


	//----- nvinfo : EIATTR_PARAM_CBANK
	.align		4
        /*0068*/ 	.byte	0x04, 0x0a
        /*006a*/ 	.short	(.L_171 - .L_170)
	.align		4
.L_170:
        /*006c*/ 	.word	index@(.nv.constant0._Z25activate_rect_bwd2_kernelPKfjS0_Pf)
        /*0070*/ 	.short	0x0380
        /*0072*/ 	.short	0x0020


	//----- nvinfo : EIATTR_SW_WAR
	.align		4
.L_171:
        /*0074*/ 	.byte	0x04, 0x36
        /*0076*/ 	.short	(.L_173 - .L_172)
.L_172:
        /*0078*/ 	.word	0x00000008
.L_173:


//--------------------- .nv.info._Z24activate_rect_bwd_kernelPKfjS0_Pf --------------------------
	.section	.nv.info._Z24activate_rect_bwd_kernelPKfjS0_Pf,"",@"SHT_CUDA_INFO"
	.sectionflags	@""
	.align	4


	//----- nvinfo : EIATTR_CUDA_API_VERSION
	.align		4
        /*0000*/ 	.byte	0x04, 0x37
        /*0002*/ 	.short	(.L_175 - .L_174)
.L_174:
        /*0004*/ 	.word	0x00000082


	//----- nvinfo : EIATTR_KPARAM_INFO
	.align		4
.L_175:
        /*0008*/ 	.byte	0x04, 0x17
        /*000a*/ 	.short	(.L_177 - .L_176)
.L_176:
        /*000c*/ 	.word	0x00000000
        /*0010*/ 	.short	0x0003
        /*0012*/ 	.short	0x0018
        /*0014*/ 	.byte	0x00, 0xf5, 0x21, 0x00


	//----- nvinfo : EIATTR_KPARAM_INFO
	.align		4
.L_177:
        /*0018*/ 	.byte	0x04, 0x17
        /*001a*/ 	.short	(.L_179 - .L_178)
.L_178:
        /*001c*/ 	.word	0x00000000
        /*0020*/ 	.short	0x0002
        /*0022*/ 	.short	0x0010
        /*0024*/ 	.byte	0x00, 0xf5, 0x21, 0x00


	//----- nvinfo : EIATTR_KPARAM_INFO
	.align		4
.L_179:
        /*0028*/ 	.byte	0x04, 0x17
        /*002a*/ 	.short	(.L_181 - .L_180)
.L_180:
        /*002c*/ 	.word	0x00000000
        /*0030*/ 	.short	0x0001
        /*0032*/ 	.short	0x0008
        /*0034*/ 	.byte	0x00, 0xf0, 0x11, 0x00


	//----- nvinfo : EIATTR_KPARAM_INFO
	.align		4
.L_181:
        /*0038*/ 	.byte	0x04, 0x17
        /*003a*/ 	.short	(.L_183 - .L_182)
.L_182:
        /*003c*/ 	.word	0x00000000
        /*0040*/ 	.short	0x0000
        /*0042*/ 	.short	0x0000
        /*0044*/ 	.byte	0x00, 0xf5, 0x21, 0x00


	//----- nvinfo : EIATTR_SPARSE_MMA_MASK
	.align		4
.L_183:
        /*0048*/ 	.byte	0x03, 0x50
        /*004a*/ 	.short	0x0000


	//----- nvinfo : EIATTR_MAXREG_COUNT
	.align		4
        /*004c*/ 	.byte	0x03, 0x1b
        /*004e*/ 	.short	0x00ff


	//----- nvinfo : EIATTR_MERCURY_ISA_VERSION
	.align		4
        /*0050*/ 	.byte	0x03, 0x5f
        /*0052*/ 	.short	0x0101


	//----- nvinfo : EIATTR_VRC_CTA_INIT_COUNT
	.align		4
        /*0054*/ 	.byte	0x02, 0x4a
	.zero		1
	.zero		1


	//----- nvinfo : EIATTR_EXIT_INSTR_OFFSETS
	.align		4
        /*0058*/ 	.byte	0x04, 0x1c
        /*005a*/ 	.short	(.L_185 - .L_184)


	//   ....[0]....
.L_184:
        /*005c*/ 	.word	0x00000070


	//   ....[1]....
        /*0060*/ 	.word	0x00000140


	//----- nvinfo : EIATTR_CBANK_PARAM_SIZE
	.align		4
.L_185:
        /*0064*/ 	.byte	0x03, 0x19
        /*0066*/ 	.short	0x0020


	//----- nvinfo : EIATTR_PARAM_CBANK
	.align		4
        /*0068*/ 	.byte	0x04, 0x0a
        /*006a*/ 	.short	(.L_187 - .L_186)
	.align		4
.L_186:
        /*006c*/ 	.word	index@(.nv.constant0._Z24activate_rect_bwd_kernelPKfjS0_Pf)
        /*0070*/ 	.short	0x0380
        /*0072*/ 	.short	0x0020


	//----- nvinfo : EIATTR_SW_WAR
	.align		4
.L_187:
        /*0074*/ 	.byte	0x04, 0x36
        /*0076*/ 	.short	(.L_189 - .L_188)
.L_188:
        /*0078*/ 	.word	0x00000008
.L_189:


//--------------------- .nv.info._Z24activate_rect_fwd_kernelPKfjPf --------------------------
	.section	.nv.info._Z24activate_rect_fwd_kernelPKfjPf,"",@"SHT_CUDA_INFO"
	.sectionflags	@""
	.align	4


	//----- nvinfo : EIATTR_CUDA_API_VERSION
	.align		4
        /*0000*/ 	.byte	0x04, 0x37
        /*0002*/ 	.short	(.L_191 - .L_190)
.L_190:
        /*0004*/ 	.word	0x00000082


	//----- nvinfo : EIATTR_KPARAM_INFO
	.align		4
.L_191:
        /*0008*/ 	.byte	0x04, 0x17
        /*000a*/ 	.short	(.L_193 - .L_192)
.L_192:
        /*000c*/ 	.word	0x00000000
        /*0010*/ 	.short	0x0002
        /*0012*/ 	.short	0x0010
        /*0014*/ 	.byte	0x00, 0xf5, 0x21, 0x00


	//----- nvinfo : EIATTR_KPARAM_INFO
	.align		4
.L_193:
        /*0018*/ 	.byte	0x04, 0x17
        /*001a*/ 	.short	(.L_195 - .L_194)
.L_194:
        /*001c*/ 	.word	0x00000000
        /*0020*/ 	.short	0x0001
        /*0022*/ 	.short	0x0008
        /*0024*/ 	.byte	0x00, 0xf0, 0x11, 0x00


	//----- nvinfo : EIATTR_KPARAM_INFO
	.align		4
.L_195:
        /*0028*/ 	.byte	0x04, 0x17
        /*002a*/ 	.short	(.L_197 - .L_196)
.L_196:
        /*002c*/ 	.word	0x00000000
        /*0030*/ 	.short	0x0000
        /*0032*/ 	.short	0x0000
        /*0034*/ 	.byte	0x00, 0xf5, 0x21, 0x00


	//----- nvinfo : EIATTR_SPARSE_MMA_MASK
	.align		4
.L_197:
        /*0038*/ 	.byte	0x03, 0x50
        /*003a*/ 	.short	0x0000


	//----- nvinfo : EIATTR_MAXREG_COUNT
	.align		4
        /*003c*/ 	.byte	0x03, 0x1b
        /*003e*/ 	.short	0x00ff


	//----- nvinfo : EIATTR_MERCURY_ISA_VERSION
	.align		4
        /*0040*/ 	.byte	0x03, 0x5f
        /*0042*/ 	.short	0x0101


	//----- nvinfo : EIATTR_VRC_CTA_INIT_COUNT
	.align		4
        /*0044*/ 	.byte	0x02, 0x4a
	.zero		1
	.zero		1


	//----- nvinfo : EIATTR_EXIT_INSTR_OFFSETS
	.align		4
        /*0048*/ 	.byte	0x04, 0x1c
        /*004a*/ 	.short	(.L_199 - .L_198)


	//   ....[0]....
.L_198:
        /*004c*/ 	.word	0x00000070


	//   ....[1]....
        /*0050*/ 	.word	0x00000110


	//----- nvinfo : EIATTR_CBANK_PARAM_SIZE
	.align		4
.L_199:
        /*0054*/ 	.byte	0x03, 0x19
        /*0056*/ 	.short	0x0018


	//----- nvinfo : EIATTR_PARAM_CBANK
	.align		4
        /*0058*/ 	.byte	0x04, 0x0a
        /*005a*/ 	.short	(.L_201 - .L_200)
	.align		4
.L_200:
        /*005c*/ 	.word	index@(.nv.constant0._Z24activate_rect_fwd_kernelPKfjPf)
        /*0060*/ 	.short	0x0380
        /*0062*/ 	.short	0x0018


	//----- nvinfo : EIATTR_SW_WAR
	.align		4
.L_201:
        /*0064*/ 	.byte	0x04, 0x36
        /*0066*/ 	.short	(.L_203 - .L_202)
.L_202:
        /*0068*/ 	.word	0x00000008
.L_203:


//--------------------- .nv.callgraph             --------------------------
	.section	.nv.callgraph,"",@"SHT_CUDA_CALLGRAPH"
	.align	4
	.sectionentsize	8
	.align		4
        /*0000*/ 	.word	0x00000000
	.align		4
        /*0004*/ 	.word	0xffffffff
	.align		4
        /*0008*/ 	.word	0x00000000
	.align		4
        /*000c*/ 	.word	0xfffffffe
	.align		4
        /*0010*/ 	.word	0x00000000
	.align		4
        /*0014*/ 	.word	0xfffffffd
	.align		4
        /*0018*/ 	.word	0x00000000
	.align		4
        /*001c*/ 	.word	0xfffffffc


//--------------------- .text._Z28activate_logistic_bwd_kernelPKfjS0_Pf --------------------------
	.section	.text._Z28activate_logistic_bwd_kernelPKfjS0_Pf,"ax",@progbits
	.align	128
        .global         _Z28activate_logistic_bwd_kernelPKfjS0_Pf
        .type           _Z28activate_logistic_bwd_kernelPKfjS0_Pf,@function
        .size           _Z28activate_logistic_bwd_kernelPKfjS0_Pf,(.L_x_23 - _Z28activate_logistic_bwd_kernelPKfjS0_Pf)
        .other          _Z28activate_logistic_bwd_kernelPKfjS0_Pf,@"STO_CUDA_ENTRY STV_DEFAULT"
_Z28activate_logistic_bwd_kernelPKfjS0_Pf:
.text._Z28activate_logistic_bwd_kernelPKfjS0_Pf:
[----:B------:R-:W-:Y:S01]  /*0000*/  LDC R1, c[0x0][0x37c] ;  /* 0x0000df00ff017b82 */ /* 0x000fe20000000800 */
[----:B------:R-:W0:Y:S07]  /*0010*/  S2R R3, SR_TID.X ;  /* 0x0000000000037919 */ /* 0x000e2e0000002100 */
[----:B------:R-:W0:Y:S01]  /*0020*/  S2UR UR4, SR_CTAID.X ;  /* 0x00000000000479c3 */ /* 0x000e220000002500 */
[----:B------:R-:W1:Y:S07]  /*0030*/  LDCU UR5, c[0x0][0x388] ;  /* 0x00007100ff0577ac */ /* 0x000e6e0008000800 */
[----:B------:R-:W0:Y:S02]  /*0040*/  LDC R0, c[0x0][0x360] ;  /* 0x0000d800ff007b82 */ /* 0x000e240000000800 */
[----:B0-----:R-:W-:-:S05]  /*0050*/  IMAD R3, R0, UR4, R3 ;  /* 0x0000000400037c24 */ /* 0x001fca000f8e0203 */
[----:B-1----:R-:W-:-:S13]  /*0060*/  ISETP.GE.U32.AND P0, PT, R3, UR5, PT ;  /* 0x0000000503007c0c */ /* 0x002fda000bf06070 */
[----:B------:R-:W-:Y:S05]  /*0070*/  @P0 EXIT ;  /* 0x000000000000094d */ /* 0x000fea0003800000 */
[----:B------:R-:W0:Y:S01]  /*0080*/  LDC.64 R4, c[0x0][0x380] ;  /* 0x0000e000ff047b82 */ /* 0x000e220000000a00 */
[----:B------:R-:W1:Y:S01]  /*0090*/  LDCU.64 UR4, c[0x0][0x358] ;  /* 0x00006b00ff0477ac */ /* 0x000e620008000a00 */
[----:B0-----:R-:W-:-:S06]  /*00a0*/  IMAD.WIDE.U32 R4, R3, 0x4, R4 ;  /* 0x0000000403047825 */ /* 0x001fcc00078e0004 */
[----:B-1----:R-:W2:Y:S01]  /*00b0*/  LDG.E R4, desc[UR4][R4.64] ;  /* 0x0000000404047981 */ /* 0x002ea2000c1e1900 */
[----:B------:R-:W-:Y:S02]  /*00c0*/  HFMA2 R9, -RZ, RZ, 3.7421875, 0 ;  /* 0x437c0000ff097431 */ /* 0x000fe400000001ff */
[----:B------:R-:W-:Y:S01]  /*00d0*/  IMAD.MOV.U32 R7, RZ, RZ, 0x3bbb989d ;  /* 0x3bbb989dff077424 */ /* 0x000fe200078e00ff */
[----:B------:R-:W-:Y:S03]  /*00e0*/  BSSY.RECONVERGENT B0, `(.L_x_0) ;  /* 0x0000014000007945 */ /* 0x000fe60003800200 */
[----:B--2---:R-:W-:-:S04]  /*00f0*/  FFMA.SAT R0, R4, -R7, 0.5 ;  /* 0x3f00000004007423 */ /* 0x004fc80000002807 */
[----:B------:R-:W-:-:S04]  /*0100*/  FFMA.RM R0, R0, R9, 12582913 ;  /* 0x4b40000100007423 */ /* 0x000fc80000004009 */
[C---:B------:R-:W-:Y:S01]  /*0110*/  FADD R7, R0.reuse, -12583039 ;  /* 0xcb40007f00077421 */ /* 0x040fe20000000000 */
[----:B------:R-:W-:-:S03]  /*0120*/  IMAD.SHL.U32 R0, R0, 0x800000, RZ ;  /* 0x0080000000007824 */ /* 0x000fc600078e00ff */
[----:B------:R-:W-:-:S04]  /*0130*/  FFMA R7, R4, -1.4426950216293334961, -R7 ;  /* 0xbfb8aa3b04077823 */ /* 0x000fc80000000807 */
[----:B------:R-:W-:-:S06]  /*0140*/  FFMA R7, R4, -1.925963033500011079e-08, R7 ;  /* 0xb2a5706004077823 */ /* 0x000fcc0000000007 */
[----:B------:R-:W0:Y:S02]  /*0150*/  MUFU.EX2 R7, R7 ;  /* 0x0000000700077308 */ /* 0x000e240000000800 */
[----:B0-----:R-:W-:-:S05]  /*0160*/  FFMA R0, R0, R7, 1 ;  /* 0x3f80000000007423 */ /* 0x001fca0000000007 */
[----:B------:R-:W-:-:S04]  /*0170*/  IADD3 R2, PT, PT, R0, 0x1800000, RZ ;  /* 0x0180000000027810 */ /* 0x000fc80007ffe0ff */
[----:B------:R-:W-:-:S04]  /*0180*/  LOP3.LUT R2, R2, 0x7f800000, RZ, 0xc0, !PT ;  /* 0x7f80000002027812 */ /* 0x000fc800078ec0ff */
[----:B------:R-:W-:-:S13]  /*0190*/  ISETP.GT.U32.AND P0, PT, R2, 0x1ffffff, PT ;  /* 0x01ffffff0200780c */ /* 0x000fda0003f04070 */
[----:B------:R-:W-:Y:S05]  /*01a0*/  @P0 BRA `(.L_x_1) ;  /* 0x00000000000c0947 */ /* 0x000fea0003800000 */
[----:B------:R-:W-:-:S07]  /*01b0*/  MOV R4, 0x1d0 ;  /* 0x000001d000047802 */ /* 0x000fce0000000f00 */
[----:B------:R-:W-:Y:S05]  /*01c0*/  CALL.REL.NOINC `($__internal_0_$__cuda_sm20_rcp_rn_f32_slowpath) ;  /* 0x0000000000407944 */ /* 0x000fea0003c00000 */
[----:B------:R-:W-:Y:S05]  /*01d0*/  BRA `(.L_x_2) ;  /* 0x0000000000107947 */ /* 0x000fea0003800000 */
.L_x_1:
[----:B------:R-:W0:Y:S02]  /*01e0*/  MUFU.RCP R5, R0 ;  /* 0x0000000000057308 */ /* 0x000e240000001000 */
[----:B0-----:R-:W-:-:S04]  /*01f0*/  FFMA R2, R0, R5, -1 ;  /* 0xbf80000000027423 */ /* 0x001fc80000000005 */
[----:B------:R-:W-:-:S04]  /*0200*/  FADD.FTZ R2, -R2, -RZ ;  /* 0x800000ff02027221 */ /* 0x000fc80000010100 */
[----:B------:R-:W-:-:S07]  /*0210*/  FFMA R2, R5, R2, R5 ;  /* 0x0000000205027223 */ /* 0x000fce0000000005 */
.L_x_2:
[----:B------:R-:W-:Y:S05]  /*0220*/  BSYNC.RECONVERGENT B0 ;  /* 0x0000000000007941 */ /* 0x000fea0003800200 */
.L_x_0:
[----:B------:R-:W0:Y:S08]  /*0230*/  LDC.64 R4, c[0x0][0x390] ;  /* 0x0000e400ff047b82 */ /* 0x000e300000000a00 */
[----:B------:R-:W1:Y:S01]  /*0240*/  LDC.64 R6, c[0x0][0x398] ;  /* 0x0000e600ff067b82 */ /* 0x000e620000000a00 */
[----:B0-----:R-:W-:-:S06]  /*0250*/  IMAD.WIDE.U32 R4, R3, 0x4, R4 ;  /* 0x0000000403047825 */ /* 0x001fcc00078e0004 */
[----:B------:R-:W2:Y:S01]  /*0260*/  LDG.E R4, desc[UR4][R4.64] ;  /* 0x0000000404047981 */ /* 0x000ea2000c1e1900 */
[----:B------:R-:W-:-:S04]  /*0270*/  FADD R9, -R2, 1 ;  /* 0x3f80000002097421 */ /* 0x000fc80000000100 */
[----:B------:R-:W-:Y:S01]  /*0280*/  FMUL R9, R9, R2 ;  /* 0x0000000209097220 */ /* 0x000fe20000400000 */
[----:B-1----:R-:W-:-:S04]  /*0290*/  IMAD.WIDE.U32 R2, R3, 0x4, R6 ;  /* 0x0000000403027825 */ /* 0x002fc800078e0006 */
[----:B--2---:R-:W-:-:S05]  /*02a0*/  FMUL R9, R9, R4 ;  /* 0x0000000409097220 */ /* 0x004fca0000400000 */
[----:B------:R-:W-:Y:S01]  /*02b0*/  STG.E desc[UR4][R2.64], R9 ;  /* 0x0000000902007986 */ /* 0x000fe2000c101904 */
[----:B------:R-:W-:Y:S05]  /*02c0*/  EXIT ;  /* 0x000000000000794d */ /* 0x000fea0003800000 */
        .weak           $__internal_0_$__cuda_sm20_rcp_rn_f32_slowpath
        .type           $__internal_0_$__cuda_sm20_rcp_rn_f32_slowpath,@function
        .size           $__internal_0_$__cuda_sm20_rcp_rn_f32_slowpath,(.L_x_23 - $__internal_0_$__cuda_sm20_rcp_rn_f32_slowpath)
$__internal_0_$__cuda_sm20_rcp_rn_f32_slowpath:
[----:B------:R-:W-:Y:S01]  /*02d0*/  IMAD.SHL.U32 R2, R0, 0x2, RZ ;  /* 0x0000000200027824 */ /* 0x000fe200078e00ff */
[----:B------:R-:W-:Y:S04]  /*02e0*/  BSSY.RECONVERGENT B1, `(.L_x_3) ;  /* 0x0000030000017945 */ /* 0x000fe80003800200 */
[----:B------:R-:W-:-:S04]  /*02f0*/  SHF.R.U32.HI R2, RZ, 0x18, R2 ;  /* 0x00000018ff027819 */ /* 0x000fc80000011602 */
[----:B------:R-:W-:-:S13]  /*0300*/  ISETP.NE.U32.AND P0, PT, R2, RZ, PT ;  /* 0x000000ff0200720c */ /* 0x000fda0003f05070 */
[----:B------:R-:W-:Y:S05]  /*0310*/  @P0 BRA `(.L_x_4) ;  /* 0x0000000000280947 */ /* 0x000fea0003800000 */
[----:B------:R-:W-:-:S04]  /*0320*/  SHF.L.U32 R2, R0, 0x1, RZ ;  /* 0x0000000100027819 */ /* 0x000fc800000006ff */
[----:B------:R-:W-:-:S13]  /*0330*/  ISETP.NE.AND P0, PT, R2, RZ, PT ;  /* 0x000000ff0200720c */ /* 0x000fda0003f05270 */
[----:B------:R-:W-:Y:S01]  /*0340*/  @P0 FFMA R6, R0, 1.84467440737095516160e+19, RZ ;  /* 0x5f80000000060823 */ /* 0x000fe200000000ff */
[----:B------:R-:W-:Y:S08]  /*0350*/  @!P0 MUFU.RCP R5, R0 ;  /* 0x0000000000058308 */ /* 0x000ff00000001000 */
[----:B------:R-:W0:Y:S02]  /*0360*/  @P0 MUFU.RCP R7, R6 ;  /* 0x0000000600070308 */ /* 0x000e240000001000 */
[----:B0-----:R-:W-:-:S04]  /*0370*/  @P0 FFMA R2, R6, R7, -1 ;  /* 0xbf80000006020423 */ /* 0x001fc80000000007 */
[----:B------:R-:W-:-:S04]  /*0380*/  @P0 FADD.FTZ R2, -R2, -RZ ;  /* 0x800000ff02020221 */ /* 0x000fc80000010100 */
[----:B------:R-:W-:-:S04]  /*0390*/  @P0 FFMA R2, R7, R2, R7 ;  /* 0x0000000207020223 */ /* 0x000fc80000000007 */
[----:B------:R-:W-:Y:S01]  /*03a0*/  @P0 FFMA R5, R2, 1.84467440737095516160e+19, RZ ;  /* 0x5f80000002050823 */ /* 0x000fe200000000ff */
[----:B------:R-:W-:Y:S06]  /*03b0*/  BRA `(.L_x_5) ;  /* 0x0000000000887947 */ /* 0x000fec0003800000 */
.L_x_4:
[----:B------:R-:W-:-:S05]  /*03c0*/  VIADD R5, R2, 0xffffff03 ;  /* 0xffffff0302057836 */ /* 0x000fca0000000000 */
[----:B------:R-:W-:-:S13]  /*03d0*/  ISETP.GT.U32.AND P0, PT, R5, 0x1, PT ;  /* 0x000000010500780c */ /* 0x000fda0003f04070 */
[----:B------:R-:W-:Y:S05]  /*03e0*/  @P0 BRA `(.L_x_6) ;  /* 0x0000000000780947 */ /* 0x000fea0003800000 */
[----:B------:R-:W-:Y:S02]  /*03f0*/  LOP3.LUT R6, R0, 0x7fffff, RZ, 0xc0, !PT ;  /* 0x007fffff00067812 */ /* 0x000fe400078ec0ff */
[----:B------:R-:W-:Y:S02]  /*0400*/  MOV R10, 0x3 ;  /* 0x00000003000a7802 */ /* 0x000fe40000000f00 */
[----:B------:R-:W-:Y:S02]  /*0410*/  LOP3.LUT R6, R6, 0x3f800000, RZ, 0xfc, !PT ;  /* 0x3f80000006067812 */ /* 0x000fe400078efcff */
[----:B------:R-:W-:Y:S02]  /*0420*/  SHF.L.U32 R11, R10, R5, RZ ;  /* 0x000000050a0b7219 */ /* 0x000fe400000006ff */
[----:B------:R-:W0:Y:S02]  /*0430*/  MUFU.RCP R7, R6 ;  /* 0x0000000600077308 */ /* 0x000e240000001000 */
[----:B0-----:R-:W-:-:S04]  /*0440*/  FFMA R8, R6, R7, -1 ;  /* 0xbf80000006087423 */ /* 0x001fc80000000007 */
[----:B------:R-:W-:-:S04]  /*0450*/  FADD.FTZ R8, -R8, -RZ ;  /* 0x800000ff08087221 */ /* 0x000fc80000010100 */
[CCC-:B------:R-:W-:Y:S01]  /*0460*/  FFMA.RM R9, R7.reuse, R8.reuse, R7.reuse ;  /* 0x0000000807097223 */ /* 0x1c0fe20000004007 */
[----:B------:R-:W-:-:S04]  /*0470*/  FFMA.RP R8, R7, R8, R7 ;  /* 0x0000000807087223 */ /* 0x000fc80000008007 */
[C---:B------:R-:W-:Y:S02]  /*0480*/  LOP3.LUT R7, R9.reuse, 0x7fffff, RZ, 0xc0, !PT ;  /* 0x007fffff09077812 */ /* 0x040fe400078ec0ff */
[----:B------:R-:W-:Y:S02]  /*0490*/  FSETP.NEU.FTZ.AND P0, PT, R9, R8, PT ;  /* 0x000000080900720b */ /* 0x000fe40003f1d000 */
[----:B------:R-:W-:Y:S02]  /*04a0*/  LOP3.LUT R8, R7, 0x800000, RZ, 0xfc, !PT ;  /* 0x0080000007087812 */ /* 0x000fe400078efcff */
[----:B------:R-:W-:Y:S02]  /*04b0*/  SEL R7, RZ, 0xffffffff, !P0 ;  /* 0xffffffffff077807 */ /* 0x000fe40004000000 */
[----:B------:R-:W-:-:S03]  /*04c0*/  LOP3.LUT R6, R11, R8, RZ, 0xc0, !PT ;  /* 0x000000080b067212 */ /* 0x000fc600078ec0ff */
[----:B------:R-:W-:Y:S01]  /*04d0*/  IMAD.MOV R7, RZ, RZ, -R7 ;  /* 0x000000ffff077224 */ /* 0x000fe200078e0a07 */
[----:B------:R-:W-:-:S04]  /*04e0*/  SHF.R.U32.HI R6, RZ, R5, R6 ;  /* 0x00000005ff067219 */ /* 0x000fc80000011606 */
[----:B------:R-:W-:Y:S02]  /*04f0*/  LOP3.LUT P1, RZ, R7, R5, R8, 0xf8, !PT ;  /* 0x0000000507ff7212 */ /* 0x000fe4000782f808 */
[C---:B------:R-:W-:Y:S02]  /*0500*/  LOP3.LUT P0, RZ, R6.reuse, 0x1, RZ, 0xc0, !PT ;  /* 0x0000000106ff7812 */ /* 0x040fe4000780c0ff */
[----:B------:R-:W-:-:S04]  /*0510*/  LOP3.LUT P2, RZ, R6, 0x2, RZ, 0xc0, !PT ;  /* 0x0000000206ff7812 */ /* 0x000fc8000784c0ff */
[----:B------:R-:W-:Y:S02]  /*0520*/  PLOP3.LUT P0, PT, P0, P1, P2, 0xe0, 0x0 ;  /* 0x000000000000781c */ /* 0x000fe40000703c20 */
[----:B------:R-:W-:Y:S02]  /*0530*/  LOP3.LUT P1, RZ, R0, 0x7fffff, RZ, 0xc0, !PT ;  /* 0x007fffff00ff7812 */ /* 0x000fe4000782c0ff */
[----:B------:R-:W-:-:S04]  /*0540*/  SEL R5, RZ, 0x1, !P0 ;  /* 0x00000001ff057807 */ /* 0x000fc80004000000 */
[----:B------:R-:W-:-:S04]  /*0550*/  IADD3 R5, PT, PT, -R5, RZ, RZ ;  /* 0x000000ff05057210 */ /* 0x000fc80007ffe1ff */
[----:B------:R-:W-:Y:S01]  /*0560*/  ISETP.GE.AND P0, PT, R5, RZ, PT ;  /* 0x000000ff0500720c */ /* 0x000fe20003f06270 */
[----:B------:R-:W-:-:S05]  /*0570*/  VIADD R5, R2, 0xffffff04 ;  /* 0xffffff0402057836 */ /* 0x000fca0000000000 */
[----:B------:R-:W-:-:S07]  /*0580*/  SHF.R.U32.HI R5, RZ, R5, R8 ;  /* 0x00000005ff057219 */ /* 0x000fce0000011608 */
[----:B------:R-:W-:-:S05]  /*0590*/  @!P0 IADD3 R5, PT, PT, R5, 0x1, RZ ;  /* 0x0000000105058810 */ /* 0x000fca0007ffe0ff */
[----:B------:R-:W-:-:S05]  /*05a0*/  @!P1 IMAD.SHL.U32 R5, R5, 0x2, RZ ;  /* 0x0000000205059824 */ /* 0x000fca00078e00ff */
[----:B------:R-:W-:Y:S01]  /*05b0*/  LOP3.LUT R5, R5, 0x80000000, R0, 0xf8, !PT ;  /* 0x8000000005057812 */ /* 0x000fe200078ef800 */
[----:B------:R-:W-:Y:S06]  /*05c0*/  BRA `(.L_x_5) ;  /* 0x0000000000047947 */ /* 0x000fec0003800000 */
.L_x_6:
[----:B------:R0:W1:Y:S02]  /*05d0*/  MUFU.RCP R5, R0 ;  /* 0x0000000000057308 */ /* 0x0000640000001000 */
.L_x_5:
[----:B------:R-:W-:Y:S05]  /*05e0*/  BSYNC.RECONVERGENT B1 ;  /* 0x0000000000017941 */ /* 0x000fea0003800200 */
.L_x_3:
[----:B-1----:R-:W-:Y:S01]  /*05f0*/  MOV R2, R5 ;  /* 0x0000000500027202 */ /* 0x002fe20000000f00 */
[----:B------:R-:W-:-:S04]  /*0600*/  IMAD.MOV.U32 R5, RZ, RZ, 0x0 ;  /* 0x00000000ff057424 */ /* 0x000fc800078e00ff */
[----:B0-----:R-:W-:Y:S05]  /*0610*/  RET.REL.NODEC R4 `(_Z28activate_logistic_bwd_kernelPKfjS0_Pf) ;  /* 0xfffffff804787950 */ /* 0x001fea0003c3ffff */
.L_x_7:
[----:B------:R-:W-:-:S00]  /*0620*/  BRA `(.L_x_7) ;  /* 0xfffffffc00fc7947 */ /* 0x000fc0000383ffff */
[----:B------:R-:W-:-:S00]  /*0630*/  NOP ;  /* 0x0000000000007918 */ /* 0x000fc00000000000 */
        /* <DEDUP_REMOVED lines=12> */
.L_x_23:


//--------------------- .text._Z28activate_logistic_fwd_kernelPKfjPf --------------------------
	.section	.text._Z28activate_logistic_fwd_kernelPKfjPf,"ax",@progbits
	.align	128
        .global         _Z28activate_logistic_fwd_kernelPKfjPf
        .type           _Z28activate_logistic_fwd_kernelPKfjPf,@function
        .size           _Z28activate_logistic_fwd_kernelPKfjPf,(.L_x_24 - _Z28activate_logistic_fwd_kernelPKfjPf)
        .other          _Z28activate_logistic_fwd_kernelPKfjPf,@"STO_CUDA_ENTRY STV_DEFAULT"
_Z28activate_logistic_fwd_kernelPKfjPf:
.text._Z28activate_logistic_fwd_kernelPKfjPf:
        /* <DEDUP_REMOVED lines=12> */
[----:B------:R-:W-:Y:S01]  /*00c0*/  IMAD.MOV.U32 R7, RZ, RZ, 0x3bbb989d ;  /* 0x3bbb989dff077424 */ /* 0x000fe200078e00ff */
[----:B------:R-:W-:Y:S01]  /*00d0*/  BSSY.RECONVERGENT B0, `(.L_x_8) ;  /* 0x0000015000007945 */ /* 0x000fe20003800200 */
[----:B------:R-:W-:Y:S02]  /*00e0*/  IMAD.MOV.U32 R9, RZ, RZ, 0x437c0000 ;  /* 0x437c0000ff097424 */ /* 0x000fe400078e00ff */
[----:B--2---:R-:W-:-:S04]  /*00f0*/  FFMA.SAT R0, R4, -R7, 0.5 ;  /* 0x3f00000004007423 */ /* 0x004fc80000002807 */
[----:B------:R-:W-:-:S04]  /*0100*/  FFMA.RM R0, R0, R9, 12582913 ;  /* 0x4b40000100007423 */ /* 0x000fc80000004009 */
[C---:B------:R-:W-:Y:S01]  /*0110*/  FADD R7, R0.reuse, -12583039 ;  /* 0xcb40007f00077421 */ /* 0x040fe20000000000 */
[----:B------:R-:W-:-:S03]  /*0120*/  SHF.L.U32 R0, R0, 0x17, RZ ;  /* 0x0000001700007819 */ /* 0x000fc600000006ff */
[----:B------:R-:W-:-:S04]  /*0130*/  FFMA R7, R4, -1.4426950216293334961, -R7 ;  /* 0xbfb8aa3b04077823 */ /* 0x000fc80000000807 */
[----:B------:R-:W-:-:S06]  /*0140*/  FFMA R7, R4, -1.925963033500011079e-08, R7 ;  /* 0xb2a5706004077823 */ /* 0x000fcc0000000007 */
[----:B------:R-:W0:Y:S02]  /*0150*/  MUFU.EX2 R7, R7 ;  /* 0x0000000700077308 */ /* 0x000e240000000800 */
[----:B0-----:R-:W-:-:S04]  /*0160*/  FFMA R0, R0, R7, 1 ;  /* 0x3f80000000007423 */ /* 0x001fc80000000007 */
[----:B------:R-:W-:-:S05]  /*0170*/  VIADD R2, R0, 0x1800000 ;  /* 0x0180000000027836 */ /* 0x000fca0000000000 */
[----:B------:R-:W-:-:S04]  /*0180*/  LOP3.LUT R2, R2, 0x7f800000, RZ, 0xc0, !PT ;  /* 0x7f80000002027812 */ /* 0x000fc800078ec0ff */
[----:B------:R-:W-:-:S13]  /*0190*/  ISETP.GT.U32.AND P0, PT, R2, 0x1ffffff, PT ;  /* 0x01ffffff0200780c */ /* 0x000fda0003f04070 */
[----:B------:R-:W-:Y:S05]  /*01a0*/  @P0 BRA `(.L_x_9) ;  /* 0x00000000000c0947 */ /* 0x000fea0003800000 */
[----:B------:R-:W-:-:S07]  /*01b0*/  MOV R4, 0x1d0 ;  /* 0x000001d000047802 */ /* 0x000fce0000000f00 */
[----:B------:R-:W-:Y:S05]  /*01c0*/  CALL.REL.NOINC `($__internal_1_$__cuda_sm20_rcp_rn_f32_slowpath) ;  /* 0x0000000000287944 */ /* 0x000fea0003c00000 */
[----:B------:R-:W-:Y:S05]  /*01d0*/  BRA `(.L_x_10) ;  /* 0x0000000000107947 */ /* 0x000fea0003800000 */
.L_x_9:
[----:B------:R-:W0:Y:S02]  /*01e0*/  MUFU.RCP R7, R0 ;  /* 0x0000000000077308 */ /* 0x000e240000001000 */
[----:B0-----:R-:W-:-:S04]  /*01f0*/  FFMA R2, R0, R7, -1 ;  /* 0xbf80000000027423 */ /* 0x001fc80000000007 */
[----:B------:R-:W-:-:S04]  /*0200*/  FADD.FTZ R2, -R2, -RZ ;  /* 0x800000ff02027221 */ /* 0x000fc80000010100 */
[----:B------:R-:W-:-:S07]  /*0210*/  FFMA R7, R7, R2, R7 ;  /* 0x0000000207077223 */ /* 0x000fce0000000007 */
.L_x_10:
[----:B------:R-:W-:Y:S05]  /*0220*/  BSYNC.RECONVERGENT B0 ;  /* 0x0000000000007941 */ /* 0x000fea0003800200 */
.L_x_8:
[----:B------:R-:W0:Y:S02]  /*0230*/  LDC.64 R4, c[0x0][0x390] ;  /* 0x0000e400ff047b82 */ /* 0x000e240000000a00 */
[----:B0-----:R-:W-:-:S05]  /*0240*/  IMAD.WIDE.U32 R2, R3, 0x4, R4 ;  /* 0x0000000403027825 */ /* 0x001fca00078e0004 */
[----:B------:R-:W-:Y:S01]  /*0250*/  STG.E desc[UR4][R2.64], R7 ;  /* 0x0000000702007986 */ /* 0x000fe2000c101904 */
[----:B------:R-:W-:Y:S05]  /*0260*/  EXIT ;  /* 0x000000000000794d */ /* 0x000fea0003800000 */
        .weak           $__internal_1_$__cuda_sm20_rcp_rn_f32_slowpath
        .type           $__internal_1_$__cuda_sm20_rcp_rn_f32_slowpath,@function
        .size           $__internal_1_$__cuda_sm20_rcp_rn_f32_slowpath,(.L_x_24 - $__internal_1_$__cuda_sm20_rcp_rn_f32_slowpath)
$__internal_1_$__cuda_sm20_rcp_rn_f32_slowpath:
        /* <DEDUP_REMOVED lines=15> */
.L_x_12:
[----:B------:R-:W-:-:S05]  /*0360*/  VIADD R5, R2, 0xffffff03 ;  /* 0xffffff0302057836 */ /* 0x000fca0000000000 */
[----:B------:R-:W-:-:S13]  /*0370*/  ISETP.GT.U32.AND P0, PT, R5, 0x1, PT ;  /* 0x000000010500780c */ /* 0x000fda0003f04070 */
[----:B------:R-:W-:Y:S05]  /*0380*/  @P0 BRA `(.L_x_14) ;  /* 0x0000000000780947 */ /* 0x000fea0003800000 */
[----:B------:R-:W-:Y:S01]  /*0390*/  LOP3.LUT R6, R0, 0x7fffff, RZ, 0xc0, !PT ;  /* 0x007fffff00067812 */ /* 0x000fe200078ec0ff */
[----:B------:R-:W-:-:S03]  /*03a0*/  IMAD.MOV.U32 R10, RZ, RZ, 0x3 ;  /* 0x00000003ff0a7424 */ /* 0x000fc600078e00ff */
        /* <DEDUP_REMOVED lines=11> */
[----:B------:R-:W-:Y:S02]  /*0460*/  LOP3.LUT R6, R11, R8, RZ, 0xc0, !PT ;  /* 0x000000080b067212 */ /* 0x000fe400078ec0ff */
[----:B------:R-:W-:-:S02]  /*0470*/  IADD3 R7, PT, PT, -R7, RZ, RZ ;  /* 0x000000ff07077210 */ /* 0x000fc40007ffe1ff */
[-C--:B------:R-:W-:Y:S02]  /*0480*/  SHF.R.U32.HI R6, RZ, R5.reuse, R6 ;  /* 0x00000005ff067219 */ /* 0x080fe40000011606 */
[----:B------:R-:W-:Y:S02]  /*0490*/  LOP3.LUT P1, RZ, R7, R5, R8, 0xf8, !PT ;  /* 0x0000000507ff7212 */ /* 0x000fe4000782f808 */
[C---:B------:R-:W-:Y:S02]  /*04a0*/  LOP3.LUT P0, RZ, R6.reuse, 0x1, RZ, 0xc0, !PT ;  /* 0x0000000106ff7812 */ /* 0x040fe4000780c0ff */
[----:B------:R-:W-:-:S04]  /*04b0*/  LOP3.LUT P2, RZ, R6, 0x2, RZ, 0xc0, !PT ;  /* 0x0000000206ff7812 */ /* 0x000fc8000784c0ff */
[----:B------:R-:W-:Y:S02]  /*04c0*/  PLOP3.LUT P0, PT, P0, P1, P2, 0xe0, 0x0 ;  /* 0x000000000000781c */ /* 0x000fe40000703c20 */
[----:B------:R-:W-:Y:S02]  /*04d0*/  LOP3.LUT P1, RZ, R0, 0x7fffff, RZ, 0xc0, !PT ;  /* 0x007fffff00ff7812 */ /* 0x000fe4000782c0ff */
[----:B------:R-:W-:-:S05]  /*04e0*/  SEL R5, RZ, 0x1, !P0 ;  /* 0x00000001ff057807 */ /* 0x000fca0004000000 */
[----:B------:R-:W-:-:S05]  /*04f0*/  IMAD.MOV R5, RZ, RZ, -R5 ;  /* 0x000000ffff057224 */ /* 0x000fca00078e0a05 */
[----:B------:R-:W-:Y:S02]  /*0500*/  ISETP.GE.AND P0, PT, R5, RZ, PT ;  /* 0x000000ff0500720c */ /* 0x000fe40003f06270 */
[----:B------:R-:W-:-:S04]  /*0510*/  IADD3 R5, PT, PT, R2, -0xfc, RZ ;  /* 0xffffff0402057810 */ /* 0x000fc80007ffe0ff */
[----:B------:R-:W-:-:S07]  /*0520*/  SHF.R.U32.HI R5, RZ, R5, R8 ;  /* 0x00000005ff057219 */ /* 0x000fce0000011608 */
[----:B------:R-:W-:-:S05]  /*0530*/  @!P0 VIADD R5, R5, 0x1 ;  /* 0x0000000105058836 */ /* 0x000fca0000000000 */
[----:B------:R-:W-:-:S04]  /*0540*/  @!P1 SHF.L.U32 R5, R5, 0x1, RZ ;  /* 0x0000000105059819 */ /* 0x000fc800000006ff */
[----:B------:R-:W-:Y:S01]  /*0550*/  LOP3.LUT R5, R5, 0x80000000, R0, 0xf8, !PT ;  /* 0x8000000005057812 */ /* 0x000fe200078ef800 */
[----:B------:R-:W-:Y:S06]  /*0560*/  BRA `(.L_x_13) ;  /* 0x0000000000047947 */ /* 0x000fec0003800000 */
.L_x_14:
[----:B------:R0:W1:Y:S02]  /*0570*/  MUFU.RCP R5, R0 ;  /* 0x0000000000057308 */ /* 0x0000640000001000 */
.L_x_13:
[----:B------:R-:W-:Y:S05]  /*0580*/  BSYNC.RECONVERGENT B1 ;  /* 0x0000000000017941 */ /* 0x000fea0003800200 */
.L_x_11:
[----:B-1----:R-:W-:Y:S02]  /*0590*/  IMAD.MOV.U32 R7, RZ, RZ, R5 ;  /* 0x000000ffff077224 */ /* 0x002fe400078e0005 */
[----:B------:R-:W-:-:S04]  /*05a0*/  HFMA2 R5, -RZ, RZ, 0, 0 ;  /* 0x00000000ff057431 */ /* 0x000fc800000001ff */
[----:B0-----:R-:W-:Y:S05]  /*05b0*/  RET.REL.NODEC R4 `(_Z28activate_logistic_fwd_kernelPKfjPf) ;  /* 0xfffffff804907950 */ /* 0x001fea0003c3ffff */
.L_x_15:
        /* <DEDUP_REMOVED lines=12> */
.L_x_24:


//--------------------- .text._Z28activate_leakrect_bwd_kernelPKfjS0_Pff --------------------------
	.section	.text._Z28activate_leakrect_bwd_kernelPKfjS0_Pff,"ax",@progbits
	.align	128
        .global         _Z28activate_leakrect_bwd_kernelPKfjS0_Pff
        .type           _Z28activate_leakrect_bwd_kernelPKfjS0_Pff,@function
        .size           _Z28activate_leakrect_bwd_kernelPKfjS0_Pff,(.L_x_27 - _Z28activate_leakrect_bwd_kernelPKfjS0_Pff)
        .other          _Z28activate_leakrect_bwd_kernelPKfjS0_Pff,@"STO_CUDA_ENTRY STV_DEFAULT"
_Z28activate_leakrect_bwd_kernelPKfjS0_Pff:
.text._Z28activate_leakrect_bwd_kernelPKfjS0_Pff:
        /* <DEDUP_REMOVED lines=10> */
[----:B------:R-:W2:Y:S06]  /*00a0*/  LDCU UR6, c[0x0][0x3a0] ;  /* 0x00007400ff0677ac */ /* 0x000eac0008000800 */
[----:B------:R-:W3:Y:S08]  /*00b0*/  LDC.64 R4, c[0x0][0x390] ;  /* 0x0000e400ff047b82 */ /* 0x000ef00000000a00 */
[----:B------:R-:W4:Y:S01]  /*00c0*/  LDC.64 R6, c[0x0][0x398] ;  /* 0x0000e600ff067b82 */ /* 0x000f220000000a00 */
[----:B0-----:R-:W-:-:S06]  /*00d0*/  IMAD.WIDE.U32 R2, R9, 0x4, R2 ;  /* 0x0000000409027825 */ /* 0x001fcc00078e0002 */
[----:B-1----:R-:W5:Y:S01]  /*00e0*/  LDG.E R2, desc[UR4][R2.64] ;  /* 0x0000000402027981 */ /* 0x002f62000c1e1900 */
[----:B---3--:R-:W-:-:S06]  /*00f0*/  IMAD.WIDE.U32 R4, R9, 0x4, R4 ;  /* 0x0000000409047825 */ /* 0x008fcc00078e0004 */
[----:B------:R-:W3:Y:S01]  /*0100*/  LDG.E R4, desc[UR4][R4.64] ;  /* 0x0000000404047981 */ /* 0x000ee2000c1e1900 */
[----:B----4-:R-:W-:Y:S01]  /*0110*/  IMAD.WIDE.U32 R6, R9, 0x4, R6 ;  /* 0x0000000409067825 */ /* 0x010fe200078e0006 */
[C---:B-----5:R-:W-:Y:S02]  /*0120*/  FSET.BF.LEU.AND R0, R2.reuse, RZ, PT ;  /* 0x000000ff0200720a */ /* 0x060fe4000380b000 */
[----:B------:R-:W-:-:S05]  /*0130*/  FSET.BF.GT.AND R11, R2, RZ, PT ;  /* 0x000000ff020b720a */ /* 0x000fca0003804000 */
[----:B--2---:R-:W-:-:S04]  /*0140*/  FFMA R11, R0, UR6, R11 ;  /* 0x00000006000b7c23 */ /* 0x004fc8000800000b */
[----:B---3--:R-:W-:-:S05]  /*0150*/  FMUL R11, R4, R11 ;  /* 0x0000000b040b7220 */ /* 0x008fca0000400000 */
[----:B------:R-:W-:Y:S01]  /*0160*/  STG.E desc[UR4][R6.64], R11 ;  /* 0x0000000b06007986 */ /* 0x000fe2000c101904 */
[----:B------:R-:W-:Y:S05]  /*0170*/  EXIT ;  /* 0x000000000000794d */ /* 0x000fea0003800000 */
.L_x_16:
        /* <DEDUP_REMOVED lines=16> */
.L_x_27:


//--------------------- .text._Z28activate_leakrect_fwd_kernelPKfjPff --------------------------
	.section	.text._Z28activate_leakrect_fwd_kernelPKfjPff,"ax",@progbits
	.align	128
        .global         _Z28activate_leakrect_fwd_kernelPKfjPff
        .type           _Z28activate_leakrect_fwd_kernelPKfjPff,@function
        .size           _Z28activate_leakrect_fwd_kernelPKfjPff,(.L_x_28 - _Z28activate_leakrect_fwd_kernelPKfjPff)
        .other          _Z28activate_leakrect_fwd_kernelPKfjPff,@"STO_CUDA_ENTRY STV_DEFAULT"
_Z28activate_leakrect_fwd_kernelPKfjPff:
.text._Z28activate_leakrect_fwd_kernelPKfjPff:
        /* <DEDUP_REMOVED lines=11> */
[----:B------:R-:W3:Y:S01]  /*00b0*/  LDC.64 R4, c[0x0][0x390] ;  /* 0x0000e400ff047b82 */ /* 0x000ee20000000a00 */
[----:B0-----:R-:W-:-:S06]  /*00c0*/  IMAD.WIDE.U32 R2, R7, 0x4, R2 ;  /* 0x0000000407027825 */ /* 0x001fcc00078e0002 */
[----:B-1----:R-:W4:Y:S01]  /*00d0*/  LDG.E R2, desc[UR4][R2.64] ;  /* 0x0000000402027981 */ /* 0x002f22000c1e1900 */
[----:B---3--:R-:W-:Y:S01]  /*00e0*/  IMAD.WIDE.U32 R4, R7, 0x4, R4 ;  /* 0x0000000407047825 */ /* 0x008fe200078e0004 */
[C---:B----4-:R-:W-:Y:S02]  /*00f0*/  FSET.BF.LEU.AND R0, R2.reuse, RZ, PT ;  /* 0x000000ff0200720a */ /* 0x050fe4000380b000 */
[----:B------:R-:W-:-:S05]  /*0100*/  FSET.BF.GT.AND R9, R2, RZ, PT ;  /* 0x000000ff0209720a */ /* 0x000fca0003804000 */
[----:B--2---:R-:W-:-:S04]  /*0110*/  FFMA R9, R0, UR6, R9 ;  /* 0x0000000600097c23 */ /* 0x004fc80008000009 */
[----:B------:R-:W-:-:S05]  /*0120*/  FMUL R9, R2, R9 ;  /* 0x0000000902097220 */ /* 0x000fca0000400000 */
[----:B------:R-:W-:Y:S01]  /*0130*/  STG.E desc[UR4][R4.64], R9 ;  /* 0x0000000904007986 */ /* 0x000fe2000c101904 */
[----:B------:R-:W-:Y:S05]  /*0140*/  EXIT ;  /* 0x000000000000794d */ /* 0x000fea0003800000 */
.L_x_17:
        /* <DEDUP_REMOVED lines=11> */
.L_x_28:


//--------------------- .text._Z25activate_rect_rbwd_kernelPKfjS0_Pf --------------------------
	.section	.text._Z25activate_rect_rbwd_kernelPKfjS0_Pf,"ax",@progbits
	.align	128
        .global         _Z25activate_rect_rbwd_kernelPKfjS0_Pf
        .type           _Z25activate_rect_rbwd_kernelPKfjS0_Pf,@function
        .size           _Z25activate_rect_rbwd_kernelPKfjS0_Pf,(.L_x_29 - _Z25activate_rect_rbwd_kernelPKfjS0_Pf)
        .other          _Z25activate_rect_rbwd_kernelPKfjS0_Pf,@"STO_CUDA_ENTRY STV_DEFAULT"
_Z25activate_rect_rbwd_kernelPKfjS0_Pf:
.text._Z25activate_rect_rbwd_kernelPKfjS0_Pf:
        /* <DEDUP_REMOVED lines=9> */
[----:B------:R-:W1:Y:S07]  /*0090*/  LDCU.64 UR4, c[0x0][0x358] ;  /* 0x00006b00ff0477ac */ /* 0x000e6e0008000a00 */
[----:B------:R-:W2:Y:S08]  /*00a0*/  LDC.64 R4, c[0x0][0x390] ;  /* 0x0000e400ff047b82 */ /* 0x000eb00000000a00 */
[----:B------:R-:W3:Y:S01]  /*00b0*/  LDC.64 R6, c[0x0][0x398] ;  /* 0x0000e600ff067b82 */ /* 0x000ee20000000a00 */
[----:B0-----:R-:W-:-:S06]  /*00c0*/  IMAD.WIDE.U32 R2, R9, 0x4, R2 ;  /* 0x0000000409027825 */ /* 0x001fcc00078e0002 */
[----:B-1----:R-:W4:Y:S01]  /*00d0*/  LDG.E R2, desc[UR4][R2.64] ;  /* 0x0000000402027981 */ /* 0x002f22000c1e1900 */
[----:B--2---:R-:W-:-:S06]  /*00e0*/  IMAD.WIDE.U32 R4, R9, 0x4, R4 ;  /* 0x0000000409047825 */ /* 0x004fcc00078e0004 */
[----:B------:R-:W2:Y:S01]  /*00f0*/  LDG.E R4, desc[UR4][R4.64] ;  /* 0x0000000404047981 */ /* 0x000ea2000c1e1900 */
[----:B---3--:R-:W-:Y:S01]  /*0100*/  IMAD.WIDE.U32 R6, R9, 0x4, R6 ;  /* 0x0000000409067825 */ /* 0x008fe200078e0006 */
[----:B----4-:R-:W-:-:S05]  /*0110*/  FSET.BF.GT.AND R11, R2, RZ, PT ;  /* 0x000000ff020b720a */ /* 0x010fca0003804000 */
[----:B--2---:R-:W-:-:S05]  /*0120*/  FMUL R11, R4, R11 ;  /* 0x0000000b040b7220 */ /* 0x004fca0000400000 */
[----:B------:R-:W-:Y:S01]  /*0130*/  STG.E desc[UR4][R6.64], R11 ;  /* 0x0000000b06007986 */ /* 0x000fe2000c101904 */
[----:B------:R-:W-:Y:S05]  /*0140*/  EXIT ;  /* 0x000000000000794d */ /* 0x000fea0003800000 */
.L_x_18:
        /* <DEDUP_REMOVED lines=11> */
.L_x_29:


//--------------------- .text._Z25activate_rect_rfwd_kernelPKfjS0_Pf --------------------------
	.section	.text._Z25activate_rect_rfwd_kernelPKfjS0_Pf,"ax",@progbits
	.align	128
        .global         _Z25activate_rect_rfwd_kernelPKfjS0_Pf
        .type           _Z25activate_rect_rfwd_kernelPKfjS0_Pf,@function
        .size           _Z25activate_rect_rfwd_kernelPKfjS0_Pf,(.L_x_30 - _Z25activate_rect_rfwd_kernelPKfjS0_Pf)
        .other          _Z25activate_rect_rfwd_kernelPKfjS0_Pf,@"STO_CUDA_ENTRY STV_DEFAULT"
_Z25activate_rect_rfwd_kernelPKfjS0_Pf:
.text._Z25activate_rect_rfwd_kernelPKfjS0_Pf:
        /* <DEDUP_REMOVED lines=21> */
.L_x_19:
        /* <DEDUP_REMOVED lines=11> */
.L_x_30:


//--------------------- .text._Z25activate_rect_bwd2_kernelPKfjS0_Pf --------------------------
	.section	.text._Z25activate_rect_bwd2_kernelPKfjS0_Pf,"ax",@progbits
	.align	128
        .global         _Z25activate_rect_bwd2_kernelPKfjS0_Pf
        .type           _Z25activate_rect_bwd2_kernelPKfjS0_Pf,@function
        .size           _Z25activate_rect_bwd2_kernelPKfjS0_Pf,(.L_x_31 - _Z25activate_rect_bwd2_kernelPKfjS0_Pf)
        .other          _Z25activate_rect_bwd2_kernelPKfjS0_Pf,@"STO_CUDA_ENTRY STV_DEFAULT"
_Z25activate_rect_bwd2_kernelPKfjS0_Pf:
.text._Z25activate_rect_bwd2_kernelPKfjS0_Pf:
        /* <DEDUP_REMOVED lines=21> */
.L_x_20:
        /* <DEDUP_REMOVED lines=11> */
.L_x_31:


//--------------------- .text._Z24activate_rect_bwd_kernelPKfjS0_Pf --------------------------
	.section	.text._Z24activate_rect_bwd_kernelPKfjS0_Pf,"ax",@progbits
	.align	128
        .global         _Z24activate_rect_bwd_kernelPKfjS0_Pf
        .type           _Z24activate_rect_bwd_kernelPKfjS0_Pf,@function
        .size           _Z24activate_rect_bwd_kernelPKfjS0_Pf,(.L_x_32 - _Z24activate_rect_bwd_kernelPKfjS0_Pf)
        .other          _Z24activate_rect_bwd_kernelPKfjS0_Pf,@"STO_CUDA_ENTRY STV_DEFAULT"
_Z24activate_rect_bwd_kernelPKfjS0_Pf:
.text._Z24activate_rect_bwd_kernelPKfjS0_Pf:
        /* <DEDUP_REMOVED lines=21> */
.L_x_21:
        /* <DEDUP_REMOVED lines=11> */
.L_x_32:


//--------------------- .text._Z24activate_rect_fwd_kernelPKfjPf --------------------------
	.section	.text._Z24activate_rect_fwd_kernelPKfjPf,"ax",@progbits
	.align	128
        .global         _Z24activate_rect_fwd_kernelPKfjPf
        .type           _Z24activate_rect_fwd_kernelPKfjPf,@function
        .size           _Z24activate_rect_fwd_kernelPKfjPf,(.L_x_33 - _Z24activate_rect_fwd_kernelPKfjPf)
        .other          _Z24activate_rect_fwd_kernelPKfjPf,@"STO_CUDA_ENTRY STV_DEFAULT"
_Z24activate_rect_fwd_kernelPKfjPf:
.text._Z24activate_rect_fwd_kernelPKfjPf:
        /* <DEDUP_REMOVED lines=10> */
[----:B------:R-:W2:Y:S01]  /*00a0*/  LDC.64 R4, c[0x0][0x390] ;  /* 0x0000e400ff047b82 */ /* 0x000ea20000000a00 */
[----:B0-----:R-:W-:-:S06]  /*00b0*/  IMAD.WIDE.U32 R2, R7, 0x4, R2 ;  /* 0x0000000407027825 */ /* 0x001fcc00078e0002 */
[----:B-1----:R-:W3:Y:S01]  /*00c0*/  LDG.E R2, desc[UR4][R2.64] ;  /* 0x0000000402027981 */ /* 0x002ee2000c1e1900 */
[----:B--2---:R-:W-:Y:S01]  /*00d0*/  IMAD.WIDE.U32 R4, R7, 0x4, R4 ;  /* 0x0000000407047825 */ /* 0x004fe200078e0004 */
[----:B---3--:R-:W-:-:S05]  /*00e0*/  FSET.BF.GT.AND R9, R2, RZ, PT ;  /* 0x000000ff0209720a */ /* 0x008fca0003804000 */
[----:B------:R-:W-:-:S05]  /*00f0*/  FMUL R9, R2, R9 ;  /* 0x0000000902097220 */ /* 0x000fca0000400000 */
[----:B------:R-:W-:Y:S01]  /*0100*/  STG.E desc[UR4][R4.64], R9 ;  /* 0x0000000904007986 */ /* 0x000fe2000c101904 */
[----:B------:R-:W-:Y:S05]  /*0110*/  EXIT ;  /* 0x000000000000794d */ /* 0x000fea0003800000 */
.L_x_22:
        /* <DEDUP_REMOVED lines=14> */
.L_x_33:


//--------------------- .nv.shared.reserved.0     --------------------------
	.section	.nv.shared.reserved.0,"aw",@nobits
	.weak		__nv_reservedSMEM_offset_0_alias
	.size		__nv_reservedSMEM_offset_0_alias, 0, 64
	.other		__nv_reservedSMEM_offset_0_alias,@"STO_CUDA_RESERVED_SHARED STV_DEFAULT"
__nv_reservedSMEM_offset_0_alias:
	.zero		0
	.zero		64


//--------------------- .nv.constant0._Z28activate_logistic_bwd_kernelPKfjS0_Pf --------------------------
	.section	.nv.constant0._Z28activate_logistic_bwd_kernelPKfjS0_Pf,"a",@progbits
	.sectionflags	@""
	.align	4
.nv.constant0._Z28activate_logistic_bwd_kernelPKfjS0_Pf:
	.zero		928


//--------------------- .nv.constant0._Z28activate_logistic_fwd_kernelPKfjPf --------------------------
	.section	.nv.constant0._Z28activate_logistic_fwd_kernelPKfjPf,"a",@progbits
	.sectionflags	@""
	.align	4
.nv.constant0._Z28activate_logistic_fwd_kernelPKfjPf:
	.zero		920


//--------------------- .nv.constant0._Z28activate_leakrect_bwd_kernelPKfjS0_Pff --------------------------
	.section	.nv.constant0._Z28activate_leakrect_bwd_kernelPKfjS0_Pff,"a",@progbits
	.sectionflags	@""
	.align	4
.nv.constant0._Z28activate_leakrect_bwd_kernelPKfjS0_Pff:
	.zero		932


//--------------------- .nv.constant0._Z28activate_leakrect_fwd_kernelPKfjPff --------------------------
	.section	.nv.constant0._Z28activate_leakrect_fwd_kernelPKfjPff,"a",@progbits
	.sectionflags	@""
	.align	4
.nv.constant0._Z28activate_leakrect_fwd_kernelPKfjPff:
	.zero		924


//--------------------- .nv.constant0._Z25activate_rect_rbwd_kernelPKfjS0_Pf --------------------------
	.section	.nv.constant0._Z25activate_rect_rbwd_kernelPKfjS0_Pf,"a",@progbits
	.sectionflags	@""
	.align	4
.nv.constant0._Z25activate_rect_rbwd_kernelPKfjS0_Pf:
	.zero		928


//--------------------- .nv.constant0._Z25activate_rect_rfwd_kernelPKfjS0_Pf --------------------------
	.section	.nv.constant0._Z25activate_rect_rfwd_kernelPKfjS0_Pf,"a",@progbits
	.sectionflags	@""
	.align	4
.nv.constant0._Z25activate_rect_rfwd_kernelPKfjS0_Pf:
	.zero		928


//--------------------- .nv.constant0._Z25activate_rect_bwd2_kernelPKfjS0_Pf --------------------------
	.section	.nv.constant0._Z25activate_rect_bwd2_kernelPKfjS0_Pf,"a",@progbits
	.sectionflags	@""
	.align	4
.nv.constant0._Z25activate_rect_bwd2_kernelPKfjS0_Pf:
	.zero		928


//--------------------- .nv.constant0._Z24activate_rect_bwd_kernelPKfjS0_Pf --------------------------
	.section	.nv.constant0._Z24activate_rect_bwd_kernelPKfjS0_Pf,"a",@progbits
	.sectionflags	@""
	.align	4
.nv.constant0._Z24activate_rect_bwd_kernelPKfjS0_Pf:
	.zero		928


//--------------------- .nv.constant0._Z24activate_rect_fwd_kernelPKfjPf --------------------------
	.section	.nv.constant0._Z24activate_rect_fwd_kernelPKfjPf,"a",@progbits
	.sectionflags	@""
	.align	4
.nv.constant0._Z24activate_rect_fwd_kernelPKfjPf:
	.zero		920


//--------------------- SYMBOLS --------------------------

	.type		.nv.reservedSmem.offset0,@object
	.size		.nv.reservedSmem.offset0,0x4
